// auto-generated by cutlass_sweep.fmha — config: {"arch": "sm_90", "direction": "fwd", "dtype": "bf16", "head_dim": 224, "mask": "none", "schedule": "pingpong", "tile_kv": 64, "tile_q": 128}
#include "cutlass/cutlass.h"
#include "cute/tensor.hpp"
#include "cutlass/device_kernel.h"
#include "cutlass/kernel_hardware_info.h"
#include "88_hopper_fmha/collective/fmha_fusion.hpp"
#include "88_hopper_fmha/kernel/fmha_kernel_builder.hpp"

using namespace cute;
using Element = cutlass::bfloat16_t;
using TileShape = Shape<_128, _64, _224>;
using StrideQ = cute::tuple<int, _1, cute::tuple<int, int>>;
using StrideK = cute::tuple<int, _1, cute::tuple<int, int>>;
using StrideV = cute::tuple<int, cute::_1, cute::tuple<int, int>>;

using Kernel = typename cutlass::fmha::kernel::FmhaBuilder<
    Element, float, float,
    TileShape, StrideQ, StrideK, StrideV,
    cutlass::fmha::collective::DefaultFusion,
    cutlass::gemm::KernelTmaWarpSpecializedPingpong
  >::Kernel;

auto* _anchor = &cutlass::device_kernel<Kernel>;


// ===== COMPILED SASS (sm_90a) =====

	.target	sm_90a

	.elftype	@"ET_EXEC"


//--------------------- .note.nv.tkinfo           --------------------------
	.section	.note.nv.tkinfo,"",@"SHT_NOTE"
	.sectionflags	@"SHF_NOTE_NV_TKINFO"
	.tkinfo
        /*0018*/ 	.word	0x00000002
        /*0030*/ 	.string	""
        /*0030*/ 	.string	"ptxas"
        /*0030*/ 	.string	"Cuda compilation tools, release 13.0, V13.0.88"
        /*0030*/ 	.string	"Build cuda_13.0.r13.0/compiler.36424714_0"
        /*0030*/ 	.string	"-arch sm_90a -m 64 "



//--------------------- .note.nv.cuinfo           --------------------------
	.section	.note.nv.cuinfo,"",@"SHT_NOTE"
	.sectionflags	@"SHF_NOTE_NV_CUINFO"
        /*0018*/ 	.short	0x0002
        /*001a*/ 	.short	0x005a
        /*001c*/ 	.short	0x0082
	.zero		2


//--------------------- .nv.info                  --------------------------
	.section	.nv.info,"",@"SHT_CUDA_INFO"
	.align	4


	//----- nvinfo : EIATTR_REGCOUNT
	.align		4
        /*0000*/ 	.byte	0x04, 0x2f
        /*0002*/ 	.short	(.L_16 - .L_15)
	.align		4
.L_15:
        /*0004*/ 	.word	index@(_ZN7cutlass13device_kernelINS_4fmha6kernel28FmhaKernelTmaWarpSpecializedINS1_10collective30FmhaMainloopTmaWarpSpecializedINS_10bfloat16_tEffN4cute5tupleIJNS7_1CILi128EEENS9_ILi64EEENS9_ILi224EEEEEENS8_IJiNS9_ILi1EEENS8_IJiiEEEEEESG_SG_NS4_13DefaultFusionEJNS2_6OptionILNS2_3TagE0ENS9_ILb1EEEEENSI_ILSJ_2ESK_EEEEENS4_15FmhaFwdEpilogueIS6_fNS8_IJSB_SC_SB_EEEEENS2_23PersistentTileSchedulerEJSL_SM_EEEEEvNT_6ParamsE)
        /*0008*/ 	.word	0x000000a8


	//----- nvinfo : EIATTR_FRAME_SIZE
	.align		4
.L_16:
        /*000c*/ 	.byte	0x04, 0x11
        /*000e*/ 	.short	(.L_18 - .L_17)
	.align		4
.L_17:
        /*0010*/ 	.word	index@($__internal_0_$__cuda_sm20_rcp_rn_f32_slowpath)
        /*0014*/ 	.word	0x00000000


	//----- nvinfo : EIATTR_FRAME_SIZE
	.align		4
.L_18:
        /*0018*/ 	.byte	0x04, 0x11
        /*001a*/ 	.short	(.L_20 - .L_19)
	.align		4
.L_19:
        /*001c*/ 	.word	index@(_ZN7cutlass13device_kernelINS_4fmha6kernel28FmhaKernelTmaWarpSpecializedINS1_10collective30FmhaMainloopTmaWarpSpecializedINS_10bfloat16_tEffN4cute5tupleIJNS7_1CILi128EEENS9_ILi64EEENS9_ILi224EEEEEENS8_IJiNS9_ILi1EEENS8_IJiiEEEEEESG_SG_NS4_13DefaultFusionEJNS2_6OptionILNS2_3TagE0ENS9_ILb1EEEEENSI_ILSJ_2ESK_EEEEENS4_15FmhaFwdEpilogueIS6_fNS8_IJSB_SC_SB_EEEEENS2_23PersistentTileSchedulerEJSL_SM_EEEEEvNT_6ParamsE)
        /*0020*/ 	.word	0x00000000


	//----- nvinfo : EIATTR_MIN_STACK_SIZE
	.align		4
.L_20:
        /*0024*/ 	.byte	0x04, 0x12
        /*0026*/ 	.short	(.L_22 - .L_21)
	.align		4
.L_21:
        /*0028*/ 	.word	index@(_ZN7cutlass13device_kernelINS_4fmha6kernel28FmhaKernelTmaWarpSpecializedINS1_10collective30FmhaMainloopTmaWarpSpecializedINS_10bfloat16_tEffN4cute5tupleIJNS7_1CILi128EEENS9_ILi64EEENS9_ILi224EEEEEENS8_IJiNS9_ILi1EEENS8_IJiiEEEEEESG_SG_NS4_13DefaultFusionEJNS2_6OptionILNS2_3TagE0ENS9_ILb1EEEEENSI_ILSJ_2ESK_EEEEENS4_15FmhaFwdEpilogueIS6_fNS8_IJSB_SC_SB_EEEEENS2_23PersistentTileSchedulerEJSL_SM_EEEEEvNT_6ParamsE)
        /*002c*/ 	.word	0x00000000
.L_22:


//--------------------- .nv.compat                --------------------------
	.section	.nv.compat,"",@"SHT_CUDA_COMPAT_INFO"
	.align	4
        /*0000*/ 	.byte	0x02, 0x09, 0x01, 0x00, 0x02, 0x02, 0x04, 0x00, 0x02, 0x05, 0x05, 0x00, 0x03, 0x07, 0x01, 0x01
        /*0010*/ 	.byte	0x02, 0x03, 0x01, 0x00, 0x02, 0x06, 0x01, 0x00, 0x04, 0x0b, 0x08, 0x00, 0x00, 0x00, 0x00, 0x00
        /*0020*/ 	.byte	0x00, 0x00, 0x00, 0x00


//--------------------- .nv.info._ZN7cutlass13device_kernelINS_4fmha6kernel28FmhaKernelTmaWarpSpecializedINS1_10collective30FmhaMainloopTmaWarpSpecializedINS_10bfloat16_tEffN4cute5tupleIJNS7_1CILi128EEENS9_ILi64EEENS9_ILi224EEEEEENS8_IJiNS9_ILi1EEENS8_IJiiEEEEEESG_SG_NS4_13DefaultFusionEJNS2_6OptionILNS2_3TagE0ENS9_ILb1EEEEENSI_ILSJ_2ESK_EEEEENS4_15FmhaFwdEpilogueIS6_fNS8_IJSB_SC_SB_EEEEENS2_23PersistentTileSchedulerEJSL_SM_EEEEEvNT_6ParamsE --------------------------
	.section	.nv.info._ZN7cutlass13device_kernelINS_4fmha6kernel28FmhaKernelTmaWarpSpecializedINS1_10collective30FmhaMainloopTmaWarpSpecializedINS_10bfloat16_tEffN4cute5tupleIJNS7_1CILi128EEENS9_ILi64EEENS9_ILi224EEEEEENS8_IJiNS9_ILi1EEENS8_IJiiEEEEEESG_SG_NS4_13DefaultFusionEJNS2_6OptionILNS2_3TagE0ENS9_ILb1EEEEENSI_ILSJ_2ESK_EEEEENS4_15FmhaFwdEpilogueIS6_fNS8_IJSB_SC_SB_EEEEENS2_23PersistentTileSchedulerEJSL_SM_EEEEEvNT_6ParamsE,"",@"SHT_CUDA_INFO"
	.sectionflags	@""
	.align	4


	//----- nvinfo : EIATTR_CUDA_API_VERSION
	.align		4
        /*0000*/ 	.byte	0x04, 0x37
        /*0002*/ 	.short	(.L_24 - .L_23)
.L_23:
        /*0004*/ 	.word	0x00000082


	//----- nvinfo : EIATTR_KPARAM_INFO
	.align		4
.L_24:
        /*0008*/ 	.byte	0x04, 0x17
        /*000a*/ 	.short	(.L_26 - .L_25)
.L_25:
        /*000c*/ 	.word	0x00000000
        /*0010*/ 	.short	0x0000
        /*0012*/ 	.short	0x0070
        /*0014*/ 	.byte	0x00, 0xf0, 0x01, 0x20


	//----- nvinfo : EIATTR_SPARSE_MMA_MASK
	.align		4
.L_26:
        /*0018*/ 	.byte	0x03, 0x50
        /*001a*/ 	.short	0x0000


	//----- nvinfo : EIATTR_MAXREG_COUNT
	.align		4
        /*001c*/ 	.byte	0x03, 0x1b
        /*001e*/ 	.short	0x00a8


	//----- nvinfo : EIATTR_NUM_BARRIERS
	.align		4
        /*0020*/ 	.byte	0x02, 0x4c
        /*0022*/ 	.byte	0x02
	.zero		1


	//----- nvinfo : EIATTR_EXTERNS
	.align		4
        /*0024*/ 	.byte	0x04, 0x0f
        /*0026*/ 	.short	(.L_28 - .L_27)


	//   ....[0]....
	.align		4
.L_27:
        /*0028*/ 	.word	index@(__assertfail)


	//----- nvinfo : EIATTR_MERCURY_ISA_VERSION
	.align		4
.L_28:
        /*002c*/ 	.byte	0x03, 0x5f
        /*002e*/ 	.short	0x0101


	//----- nvinfo : EIATTR_INT_WARP_WIDE_INSTR_OFFSETS
	.align		4
        /*0030*/ 	.byte	0x04, 0x31
        /*0032*/ 	.short	(.L_30 - .L_29)


	//   ....[0]....
.L_29:
        /*0034*/ 	.word	0x00000790


	//   ....[1]....
        /*0038*/ 	.word	0x000007a0


	//   ....[2]....
        /*003c*/ 	.word	0x000007b0


	//   ....[3]....
        /*0040*/ 	.word	0x000007c0


	//   ....[4]....
        /*0044*/ 	.word	0x00000830


	//   ....[5]....
        /*0048*/ 	.word	0x00000a10


	//   ....[6]....
        /*004c*/ 	.word	0x00000ad0


	//----- nvinfo : EIATTR_COOP_GROUP_MASK_REGIDS
	.align		4
.L_30:
        /*0050*/ 	.byte	0x04, 0x29
        /*0052*/ 	.short	(.L_32 - .L_31)


	//   ....[0]....
.L_31:
        /*0054*/ 	.word	0xffffffff


	//   ....[1]....
        /*0058*/ 	.word	0xffffffff


	//   ....[2]....
        /*005c*/ 	.word	0xffffffff


	//   ....[3]....
        /*0060*/ 	.word	0xffffffff


	//   ....[4]....
        /*0064*/ 	.word	0xffffffff


	//   ....[5]....
        /*0068*/ 	.word	0xffffffff


	//   ....[6]....
        /*006c*/ 	.word	0xffffffff


	//   ....[7]....
        /*0070*/ 	.word	0xffffffff


	//   ....[8]....
        /*0074*/ 	.word	0xffffffff


	//   ....[9]....
        /*0078*/ 	.word	0xffffffff


	//   ....[10]....
        /*007c*/ 	.word	0xffffffff


	//   ....[11]....
        /*0080*/ 	.word	0xffffffff


	//   ....[12]....
        /*0084*/ 	.word	0xffffffff


	//   ....[13]....
        /*0088*/ 	.word	0xffffffff


	//   ....[14]....
        /*008c*/ 	.word	0xffffffff


	//   ....[15]....
        /*0090*/ 	.word	0xffffffff


	//   ....[16]....
        /*0094*/ 	.word	0xffffffff


	//   ....[17]....
        /*0098*/ 	.word	0xffffffff


	//----- nvinfo : EIATTR_COOP_GROUP_INSTR_OFFSETS
	.align		4
.L_32:
        /*009c*/ 	.byte	0x04, 0x28
        /*009e*/ 	.short	(.L_34 - .L_33)


	//   ....[0]....
.L_33:
        /*00a0*/ 	.word	0x00000070


	//   ....[1]....
        /*00a4*/ 	.word	0x000000a0


	//   ....[2]....
        /*00a8*/ 	.word	0x000001d0


	//   ....[3]....
        /*00ac*/ 	.word	0x00000410


	//   ....[4]....
        /*00b0*/ 	.word	0x000005d0


	//   ....[5]....
        /*00b4*/ 	.word	0x00000730


	//   ....[6]....
        /*00b8*/ 	.word	0x00001c80


	//   ....[7]....
        /*00bc*/ 	.word	0x00001cb0


	//   ....[8]....
        /*00c0*/ 	.word	0x00001ee0


	//   ....[9]....
        /*00c4*/ 	.word	0x00002040


	//   ....[10]....
        /*00c8*/ 	.word	0x00003fa0


	//   ....[11]....
        /*00cc*/ 	.word	0x00003fd0


	//   ....[12]....
        /*00d0*/ 	.word	0x00004230


	//   ....[13]....
        /*00d4*/ 	.word	0x00004350


	//   ....[14]....
        /*00d8*/ 	.word	0x00006410


	//   ....[15]....
        /*00dc*/ 	.word	0x00006440


	//   ....[16]....
        /*00e0*/ 	.word	0x00006480


	//   ....[17]....
        /*00e4*/ 	.word	0x000064a0


	//----- nvinfo : EIATTR_REG_RECONFIG
	.align		4
.L_34:
        /*00e8*/ 	.byte	0x01, 0x54
	.zero		2


	//----- nvinfo : EIATTR_SYSCALL_OFFSETS
	.align		4
        /*00ec*/ 	.byte	0x04, 0x46
        /*00ee*/ 	.short	(.L_36 - .L_35)


	//   ....[0]....
.L_35:
        /*00f0*/ 	.word	0x00007480


	//   ....[1]....
        /*00f4*/ 	.word	0x00007610


	//----- nvinfo : EIATTR_MBARRIER_INSTR_OFFSETS
	.align		4
.L_36:
        /*00f8*/ 	.byte	0x04, 0x39
        /*00fa*/ 	.short	(.L_38 - .L_37)


	//   ....[0]....
.L_37:
        /*00fc*/ 	.word	0x000003c0
        /*0100*/ 	.word	0x000000ff
        /*0104*/ 	.word	0x00035450
        /*0108*/ 	.short	0x0100
        /*010a*/ 	.byte	0x08
	.zero		1


	//   ....[1]....
        /*010c*/ 	.word	0x000003d0
        /*0110*/ 	.word	0x000000ff
        /*0114*/ 	.word	0x00035460
        /*0118*/ 	.short	0x0100
        /*011a*/ 	.byte	0x08
	.zero		1


	//   ....[2]....
        /*011c*/ 	.word	0x000003e0
        /*0120*/ 	.word	0x000000ff
        /*0124*/ 	.word	0x00035458
        /*0128*/ 	.short	0x0100
        /*012a*/ 	.byte	0x08
	.zero		1


	//   ....[3]....
        /*012c*/ 	.word	0x000003f0
        /*0130*/ 	.word	0x000000ff
        /*0134*/ 	.word	0x00035468
        /*0138*/ 	.short	0x0100
        /*013a*/ 	.byte	0x08
	.zero		1


	//   ....[4]....
        /*013c*/ 	.word	0x00000520
        /*0140*/ 	.word	0x000000ff
        /*0144*/ 	.word	0x00035400
        /*0148*/ 	.short	0x0100
        /*014a*/ 	.byte	0x08
	.zero		1


	//   ....[5]....
        /*014c*/ 	.word	0x00000530
        /*0150*/ 	.word	0x000000ff
        /*0154*/ 	.word	0x00035428
        /*0158*/ 	.short	0x0100
        /*015a*/ 	.byte	0x08
	.zero		1


	//   ....[6]....
        /*015c*/ 	.word	0x00000540
        /*0160*/ 	.word	0x000000ff
        /*0164*/ 	.word	0x00035408
        /*0168*/ 	.short	0x0100
        /*016a*/ 	.byte	0x08
	.zero		1


	//   ....[7]....
        /*016c*/ 	.word	0x00000550
        /*0170*/ 	.word	0x000000ff
        /*0174*/ 	.word	0x00035430
        /*0178*/ 	.short	0x0100
        /*017a*/ 	.byte	0x08
	.zero		1


	//   ....[8]....
        /*017c*/ 	.word	0x00000560
        /*0180*/ 	.word	0x000000ff
        /*0184*/ 	.word	0x00035410
        /*0188*/ 	.short	0x0100
        /*018a*/ 	.byte	0x08
	.zero		1


	//   ....[9]....
        /*018c*/ 	.word	0x00000570
        /*0190*/ 	.word	0x000000ff
        /*0194*/ 	.word	0x00035438
        /*0198*/ 	.short	0x0100
        /*019a*/ 	.byte	0x08
	.zero		1


	//   ....[10]....
        /*019c*/ 	.word	0x00000580
        /*01a0*/ 	.word	0x000000ff
        /*01a4*/ 	.word	0x00035418
        /*01a8*/ 	.short	0x0100
        /*01aa*/ 	.byte	0x08
	.zero		1


	//   ....[11]....
        /*01ac*/ 	.word	0x00000590
        /*01b0*/ 	.word	0x000000ff
        /*01b4*/ 	.word	0x00035440
        /*01b8*/ 	.short	0x0100
        /*01ba*/ 	.byte	0x08
	.zero		1


	//   ....[12]....
        /*01bc*/ 	.word	0x000005a0
        /*01c0*/ 	.word	0x000000ff
        /*01c4*/ 	.word	0x00035420
        /*01c8*/ 	.short	0x0100
        /*01ca*/ 	.byte	0x08
	.zero		1


	//   ....[13]....
        /*01cc*/ 	.word	0x000005b0
        /*01d0*/ 	.word	0x000000ff
        /*01d4*/ 	.word	0x00035448
        /*01d8*/ 	.short	0x0100
        /*01da*/ 	.byte	0x08
	.zero		1


	//   ....[14]....
        /*01dc*/ 	.word	0x000006e0
        /*01e0*/ 	.word	0x000000ff
        /*01e4*/ 	.word	0x00035470
        /*01e8*/ 	.short	0x0100
        /*01ea*/ 	.byte	0x08
	.zero		1


	//   ....[15]....
        /*01ec*/ 	.word	0x000006f0
        /*01f0*/ 	.word	0x000000ff
        /*01f4*/ 	.word	0x00035480
        /*01f8*/ 	.short	0x0100
        /*01fa*/ 	.byte	0x08
	.zero		1


	//   ....[16]....
        /*01fc*/ 	.word	0x00000700
        /*0200*/ 	.word	0x000000ff
        /*0204*/ 	.word	0x00035478
        /*0208*/ 	.short	0x0100
        /*020a*/ 	.byte	0x08
	.zero		1


	//   ....[17]....
        /*020c*/ 	.word	0x00000710
        /*0210*/ 	.word	0x000000ff
        /*0214*/ 	.word	0x00035488
        /*0218*/ 	.short	0x0100
        /*021a*/ 	.byte	0x08
	.zero		1


	//   ....[18]....
        /*021c*/ 	.word	0x00000850
        /*0220*/ 	.word	0x000000ff
        /*0224*/ 	.word	0x00035490
        /*0228*/ 	.short	0x0100
        /*022a*/ 	.byte	0x06
	.zero		1


	//   ....[19]....
        /*022c*/ 	.word	0x00000860
        /*0230*/ 	.word	0x000000ff
        /*0234*/ 	.word	0x00035498
        /*0238*/ 	.short	0x0100
        /*023a*/ 	.byte	0x06
	.zero		1


	//   ....[20]....
        /*023c*/ 	.word	0x00000870
        /*0240*/ 	.word	0x000000ff
        /*0244*/ 	.word	0x000354a0
        /*0248*/ 	.short	0x0100
        /*024a*/ 	.byte	0x06
	.zero		1


	//   ....[21]....
        /*024c*/ 	.word	0x00000880
        /*0250*/ 	.word	0x000000ff
        /*0254*/ 	.word	0x000354a8
        /*0258*/ 	.short	0x0100
        /*025a*/ 	.byte	0x06
	.zero		1


	//   ....[22]....
        /*025c*/ 	.word	0x00000980
        /*0260*/ 	.word	0x000000ff
        /*0264*/ 	.word	0x000354c0
        /*0268*/ 	.short	0x0100
        /*026a*/ 	.byte	0x08
	.zero		1


	//   ....[23]....
        /*026c*/ 	.word	0x00000990
        /*0270*/ 	.word	0x000000ff
        /*0274*/ 	.word	0x000354e0
        /*0278*/ 	.short	0x0100
        /*027a*/ 	.byte	0x08
	.zero		1


	//   ....[24]....
        /*027c*/ 	.word	0x000009a0
        /*0280*/ 	.word	0x000000ff
        /*0284*/ 	.word	0x000354c8
        /*0288*/ 	.short	0x0100
        /*028a*/ 	.byte	0x08
	.zero		1


	//   ....[25]....
        /*028c*/ 	.word	0x000009b0
        /*0290*/ 	.word	0x000000ff
        /*0294*/ 	.word	0x000354e8
        /*0298*/ 	.short	0x0100
        /*029a*/ 	.byte	0x08
	.zero		1


	//   ....[26]....
        /*029c*/ 	.word	0x000009c0
        /*02a0*/ 	.word	0x000000ff
        /*02a4*/ 	.word	0x000354d0
        /*02a8*/ 	.short	0x0100
        /*02aa*/ 	.byte	0x08
	.zero		1


	//   ....[27]....
        /*02ac*/ 	.word	0x000009d0
        /*02b0*/ 	.word	0x000000ff
        /*02b4*/ 	.word	0x000354f0
        /*02b8*/ 	.short	0x0100
        /*02ba*/ 	.byte	0x08
	.zero		1


	//   ....[28]....
        /*02bc*/ 	.word	0x000009e0
        /*02c0*/ 	.word	0x000000ff
        /*02c4*/ 	.word	0x000354d8
        /*02c8*/ 	.short	0x0100
        /*02ca*/ 	.byte	0x08
	.zero		1


	//   ....[29]....
        /*02cc*/ 	.word	0x000009f0
        /*02d0*/ 	.word	0x000000ff
        /*02d4*/ 	.word	0x000354f8
        /*02d8*/ 	.short	0x0100
        /*02da*/ 	.byte	0x08
	.zero		1


	//   ....[30]....
        /*02dc*/ 	.word	0x00000b00
        /*02e0*/ 	.word	0x000000ff
        /*02e4*/ 	.word	0x000354b0
        /*02e8*/ 	.short	0x0100
        /*02ea*/ 	.byte	0x06
	.zero		1


	//   ....[31]....
        /*02ec*/ 	.word	0x00001330
        /*02f0*/ 	.word	0x000000ff
        /*02f4*/ 	.word	0x00035450
        /*02f8*/ 	.short	0x010a
        /*02fa*/ 	.byte	0x06
	.zero		1


	//   ....[32]....
        /*02fc*/ 	.word	0x000013c0
        /*0300*/ 	.word	0x000000ff
        /*0304*/ 	.word	0x00035400
        /*0308*/ 	.short	0x010a
        /*030a*/ 	.byte	0x29
	.zero		1


	//   ....[33]....
        /*030c*/ 	.word	0x00001410
        /*0310*/ 	.word	0x000000ff
        /*0314*/ 	.word	0xfffffff8
        /*0318*/ 	.short	0x010a
        /*031a*/ 	.byte	0x05
	.zero		1


	//   ....[34]....
        /*031c*/ 	.word	0x00002990
        /*0320*/ 	.word	0x0000001e
        /*0324*/ 	.word	0x00000000
        /*0328*/ 	.short	0x0101
        /*032a*/ 	.byte	0x28
	.zero		1


	//   ....[35]....
        /*032c*/ 	.word	0x00002bd0
        /*0330*/ 	.word	0x000000ff
        /*0334*/ 	.word	0x00035400
        /*0338*/ 	.short	0x010a
        /*033a*/ 	.byte	0x07
	.zero		1


	//   ....[36]....
        /*033c*/ 	.word	0x000036b0
        /*0340*/ 	.word	0x000000ff
        /*0344*/ 	.word	0x00000000
        /*0348*/ 	.short	0x0101
        /*034a*/ 	.byte	0x29
	.zero		1


	//   ....[37]....
        /*034c*/ 	.word	0x00003850
        /*0350*/ 	.word	0x000000ff
        /*0354*/ 	.word	0x00035400
        /*0358*/ 	.short	0x010a
        /*035a*/ 	.byte	0x0a
	.zero		1


	//   ....[38]....
        /*035c*/ 	.word	0x00004e40
        /*0360*/ 	.word	0x000000ff
        /*0364*/ 	.word	0x00035400
        /*0368*/ 	.short	0x010a
        /*036a*/ 	.byte	0x0b
	.zero		1


	//   ....[39]....
        /*036c*/ 	.word	0x00005620
        /*0370*/ 	.word	0x000000ff
        /*0374*/ 	.word	0x00035400
        /*0378*/ 	.short	0x010a
        /*037a*/ 	.byte	0x0b
	.zero		1


	//   ....[40]....
        /*037c*/ 	.word	0x000060f0
        /*0380*/ 	.word	0x000000ff
        /*0384*/ 	.word	0x00000000
        /*0388*/ 	.short	0x0101
        /*038a*/ 	.byte	0x0b
	.zero		1


	//   ....[41]....
        /*038c*/ 	.word	0x000061a0
        /*0390*/ 	.word	0x000000ff
        /*0394*/ 	.word	0x00000000
        /*0398*/ 	.short	0x0101
        /*039a*/ 	.byte	0x06
	.zero		1


	//   ....[42]....
        /*039c*/ 	.word	0x00006350
        /*03a0*/ 	.word	0x000000ff
        /*03a4*/ 	.word	0x00000000
        /*03a8*/ 	.short	0x0101
        /*03aa*/ 	.byte	0x05
	.zero		1


	//   ....[43]....
        /*03ac*/ 	.word	0x000063e0
        /*03b0*/ 	.word	0x000000ff
        /*03b4*/ 	.word	0x00000000
        /*03b8*/ 	.short	0x0101
        /*03ba*/ 	.byte	0x04
	.zero		1


	//   ....[44]....
        /*03bc*/ 	.word	0x00006de0
        /*03c0*/ 	.word	0x000000ff
        /*03c4*/ 	.word	0x00035498
        /*03c8*/ 	.short	0x010a
        /*03ca*/ 	.byte	0x04
	.zero		1


	//   ....[45]....
        /*03cc*/ 	.word	0x00008f60
        /*03d0*/ 	.word	0x00000000
        /*03d4*/ 	.word	0x00035490
        /*03d8*/ 	.short	0x0101
        /*03da*/ 	.byte	0x05
	.zero		1


	//   ....[46]....
        /*03dc*/ 	.word	0x00009320
        /*03e0*/ 	.word	0x00000007
        /*03e4*/ 	.word	0x00035460
        /*03e8*/ 	.short	0x010a
        /*03ea*/ 	.byte	0x3f
	.zero		1


	//   ....[47]....
        /*03ec*/ 	.word	0x00009790
        /*03f0*/ 	.word	0x00000007
        /*03f4*/ 	.word	0x000354b0
        /*03f8*/ 	.short	0x0101
        /*03fa*/ 	.byte	0x3f
	.zero		1


	//   ....[48]....
        /*03fc*/ 	.word	0x000097a0
        /*0400*/ 	.word	0x00000007
        /*0404*/ 	.word	0x000354b0
        /*0408*/ 	.short	0x010a
        /*040a*/ 	.byte	0x3f
	.zero		1


	//   ....[49]....
        /*040c*/ 	.word	0x00009840
        /*0410*/ 	.word	0x00000004
        /*0414*/ 	.word	0x00035460
        /*0418*/ 	.short	0x010a
        /*041a*/ 	.byte	0x3f
	.zero		1


	//   ....[50]....
        /*041c*/ 	.word	0x00009fb0
        /*0420*/ 	.word	0x00000008
        /*0424*/ 	.word	0x00035428
        /*0428*/ 	.short	0x010a
        /*042a*/ 	.byte	0x3f
	.zero		1


	//   ....[51]....
        /*042c*/ 	.word	0x0000a400
        /*0430*/ 	.word	0x00000005
        /*0434*/ 	.word	0x000354b0
        /*0438*/ 	.short	0x0101
        /*043a*/ 	.byte	0x3f
	.zero		1


	//   ....[52]....
        /*043c*/ 	.word	0x0000a410
        /*0440*/ 	.word	0x00000005
        /*0444*/ 	.word	0x000354b0
        /*0448*/ 	.short	0x010a
        /*044a*/ 	.byte	0x3f
	.zero		1


	//   ....[53]....
        /*044c*/ 	.word	0x0000a4c0
        /*0450*/ 	.word	0x00000007
        /*0454*/ 	.word	0x00035428
        /*0458*/ 	.short	0x010a
        /*045a*/ 	.byte	0x3f
	.zero		1


	//   ....[54]....
        /*045c*/ 	.word	0x0000a9a0
        /*0460*/ 	.word	0x00000006
        /*0464*/ 	.word	0x00035428
        /*0468*/ 	.short	0x010a
        /*046a*/ 	.byte	0x3f
	.zero		1


	//   ....[55]....
        /*046c*/ 	.word	0x0000ae10
        /*0470*/ 	.word	0x00000006
        /*0474*/ 	.word	0x00035428
        /*0478*/ 	.short	0x010a
        /*047a*/ 	.byte	0x3f
	.zero		1


	//   ....[56]....
        /*047c*/ 	.word	0x0000b2d0
        /*0480*/ 	.word	0x00000003
        /*0484*/ 	.word	0x00035450
        /*0488*/ 	.short	0x010a
        /*048a*/ 	.byte	0x3f
	.zero		1


	//   ....[57]....
        /*048c*/ 	.word	0x0000b330
        /*0490*/ 	.word	0x00000005
        /*0494*/ 	.word	0x00035400
        /*0498*/ 	.short	0x010a
        /*049a*/ 	.byte	0x3f
	.zero		1


	//   ....[58]....
        /*049c*/ 	.word	0x0000b390
        /*04a0*/ 	.word	0x00000000
        /*04a4*/ 	.word	0xfffffff8
        /*04a8*/ 	.short	0x010a
        /*04aa*/ 	.byte	0x3f
	.zero		1


	//   ....[59]....
        /*04ac*/ 	.word	0x0000b3f0
        /*04b0*/ 	.word	0x0000000d
        /*04b4*/ 	.word	0x00035400
        /*04b8*/ 	.short	0x010a
        /*04ba*/ 	.byte	0x3f
	.zero		1


	//   ....[60]....
        /*04bc*/ 	.word	0x0000b450
        /*04c0*/ 	.word	0x00000005
        /*04c4*/ 	.word	0x00035400
        /*04c8*/ 	.short	0x010a
        /*04ca*/ 	.byte	0x3f
	.zero		1


	//   ....[61]....
        /*04cc*/ 	.word	0x0000b4b0
        /*04d0*/ 	.word	0x0000000e
        /*04d4*/ 	.word	0x00035400
        /*04d8*/ 	.short	0x010a
        /*04da*/ 	.byte	0x3f
	.zero		1


	//   ....[62]....
        /*04dc*/ 	.word	0x0000b510
        /*04e0*/ 	.word	0x00000003
        /*04e4*/ 	.word	0x00035498
        /*04e8*/ 	.short	0x010a
        /*04ea*/ 	.byte	0x3f
	.zero		1


	//   ....[63]....
        /*04ec*/ 	.word	0x0000b5e0
        /*04f0*/ 	.word	0x00000007
        /*04f4*/ 	.word	0x00035460
        /*04f8*/ 	.short	0x010a
        /*04fa*/ 	.byte	0x3f
	.zero		1


	//   ....[64]....
        /*04fc*/ 	.word	0x0000b630
        /*0500*/ 	.word	0x00000007
        /*0504*/ 	.word	0x000354b0
        /*0508*/ 	.short	0x010a
        /*050a*/ 	.byte	0x3f
	.zero		1


	//   ....[65]....
        /*050c*/ 	.word	0x0000b680
        /*0510*/ 	.word	0x00000004
        /*0514*/ 	.word	0x00035460
        /*0518*/ 	.short	0x010a
        /*051a*/ 	.byte	0x3f
	.zero		1


	//   ....[66]....
        /*051c*/ 	.word	0x0000b750
        /*0520*/ 	.word	0x00000008
        /*0524*/ 	.word	0x00035428
        /*0528*/ 	.short	0x010a
        /*052a*/ 	.byte	0x3f
	.zero		1


	//   ....[67]....
        /*052c*/ 	.word	0x0000b7a0
        /*0530*/ 	.word	0x00000005
        /*0534*/ 	.word	0x000354b0
        /*0538*/ 	.short	0x010a
        /*053a*/ 	.byte	0x3f
	.zero		1


	//   ....[68]....
        /*053c*/ 	.word	0x0000b7f0
        /*0540*/ 	.word	0x00000007
        /*0544*/ 	.word	0x00035428
        /*0548*/ 	.short	0x010a
        /*054a*/ 	.byte	0x3f
	.zero		1


	//   ....[69]....
        /*054c*/ 	.word	0x0000b840
        /*0550*/ 	.word	0x00000006
        /*0554*/ 	.word	0x00035428
        /*0558*/ 	.short	0x010a
        /*055a*/ 	.byte	0x3f
	.zero		1


	//   ....[70]....
        /*055c*/ 	.word	0x0000b890
        /*0560*/ 	.word	0x00000006
        /*0564*/ 	.word	0x00035428
        /*0568*/ 	.short	0x010a
        /*056a*/ 	.byte	0x3f
	.zero		1


	//----- nvinfo : EIATTR_NUM_MBARRIERS
	.align		4
.L_38:
        /*056c*/ 	.byte	0x03, 0x38
        /*056e*/ 	.short	0x001f


	//----- nvinfo : EIATTR_EXIT_INSTR_OFFSETS
	.align		4
        /*0570*/ 	.byte	0x04, 0x1c
        /*0572*/ 	.short	(.L_40 - .L_39)


	//   ....[0]....
.L_39:
        /*0574*/ 	.word	0x00000b60


	//   ....[1]....
        /*0578*/ 	.word	0x00000bd0


	//   ....[2]....
        /*057c*/ 	.word	0x00008f80


	//   ....[3]....
        /*0580*/ 	.word	0x00008fe0


	//   ....[4]....
        /*0584*/ 	.word	0x00009010


	//   ....[5]....
        /*0588*/ 	.word	0x00009ca0


	//   ....[6]....
        /*058c*/ 	.word	0x00009cd0


	//   ....[7]....
        /*0590*/ 	.word	0x0000b2b0


	//----- nvinfo : EIATTR_MAX_THREADS
	.align		4
.L_40:
        /*0594*/ 	.byte	0x04, 0x05
        /*0596*/ 	.short	(.L_42 - .L_41)
.L_41:
        /*0598*/ 	.word	0x00000180
        /*059c*/ 	.word	0x00000001
        /*05a0*/ 	.word	0x00000001


	//----- nvinfo : EIATTR_CRS_STACK_SIZE
	.align		4
.L_42:
        /*05a4*/ 	.byte	0x04, 0x1e
        /*05a6*/ 	.short	(.L_44 - .L_43)
.L_43:
        /*05a8*/ 	.word	0x00000000


	//----- nvinfo : EIATTR_CBANK_PARAM_SIZE
	.align		4
.L_44:
        /*05ac*/ 	.byte	0x03, 0x19
        /*05ae*/ 	.short	0x0870


	//----- nvinfo : EIATTR_PARAM_CBANK
	.align		4
        /*05b0*/ 	.byte	0x04, 0x0a
        /*05b2*/ 	.short	(.L_46 - .L_45)
	.align		4
.L_45:
        /*05b4*/ 	.word	index@(.nv.constant0._ZN7cutlass13device_kernelINS_4fmha6kernel28FmhaKernelTmaWarpSpecializedINS1_10collective30FmhaMainloopTmaWarpSpecializedINS_10bfloat16_tEffN4cute5tupleIJNS7_1CILi128EEENS9_ILi64EEENS9_ILi224EEEEEENS8_IJiNS9_ILi1EEENS8_IJiiEEEEEESG_SG_NS4_13DefaultFusionEJNS2_6OptionILNS2_3TagE0ENS9_ILb1EEEEENSI_ILSJ_2ESK_EEEEENS4_15FmhaFwdEpilogueIS6_fNS8_IJSB_SC_SB_EEEEENS2_23PersistentTileSchedulerEJSL_SM_EEEEEvNT_6ParamsE)
        /*05b8*/ 	.short	0x0210
        /*05ba*/ 	.short	0x0870


	//----- nvinfo : EIATTR_SW_WAR
	.align		4
.L_46:
        /*05bc*/ 	.byte	0x04, 0x36
        /*05be*/ 	.short	(.L_48 - .L_47)
.L_47:
        /*05c0*/ 	.word	0x00000008
.L_48:


//--------------------- .nv.callgraph             --------------------------
	.section	.nv.callgraph,"",@"SHT_CUDA_CALLGRAPH"
	.align	4
	.sectionentsize	8
	.align		4
        /*0000*/ 	.word	0x00000000
	.align		4
        /*0004*/ 	.word	0xffffffff
	.align		4
        /*0008*/ 	.word	index@(_ZN7cutlass13device_kernelINS_4fmha6kernel28FmhaKernelTmaWarpSpecializedINS1_10collective30FmhaMainloopTmaWarpSpecializedINS_10bfloat16_tEffN4cute5tupleIJNS7_1CILi128EEENS9_ILi64EEENS9_ILi224EEEEEENS8_IJiNS9_ILi1EEENS8_IJiiEEEEEESG_SG_NS4_13DefaultFusionEJNS2_6OptionILNS2_3TagE0ENS9_ILb1EEEEENSI_ILSJ_2ESK_EEEEENS4_15FmhaFwdEpilogueIS6_fNS8_IJSB_SC_SB_EEEEENS2_23PersistentTileSchedulerEJSL_SM_EEEEEvNT_6ParamsE)
	.align		4
        /*000c*/ 	.word	index@(__assertfail)
	.align		4
        /*0010*/ 	.word	0x00000000
	.align		4
        /*0014*/ 	.word	0xfffffffe
	.align		4
        /*0018*/ 	.word	0x00000000
	.align		4
        /*001c*/ 	.word	0xfffffffd
	.align		4
        /*0020*/ 	.word	0x00000000
	.align		4
        /*0024*/ 	.word	0xfffffffc


//--------------------- .nv.constant4             --------------------------
	.section	.nv.constant4,"a",@progbits
	.align	8
	.align		8
.nv.constant4:
        /*0000*/ 	.dword	__assertfail
	.align		8
        /*0008*/ 	.dword	__unnamed_1
	.align		8
        /*0010*/ 	.dword	__unnamed_2
	.align		8
        /*0018*/ 	.dword	_ZN39_INTERNAL_265d6c45_4_k_cu_6b8af7c7_32114cuda3std3__45__cpo5beginE
	.align		8
        /*0020*/ 	.dword	_ZN39_INTERNAL_265d6c45_4_k_cu_6b8af7c7_32114cuda3std3__45__cpo3endE
	.align		8
        /*0028*/ 	.dword	_ZN39_INTERNAL_265d6c45_4_k_cu_6b8af7c7_32114cuda3std3__45__cpo6cbeginE
	.align		8
        /*0030*/ 	.dword	_ZN39_INTERNAL_265d6c45_4_k_cu_6b8af7c7_32114cuda3std3__45__cpo4cendE
	.align		8
        /*0038*/ 	.dword	_ZN39_INTERNAL_265d6c45_4_k_cu_6b8af7c7_32114cuda3std3__441_GLOBAL__N__265d6c45_4_k_cu_6b8af7c7_32116ignoreE
	.align		8
        /*0040*/ 	.dword	_ZN39_INTERNAL_265d6c45_4_k_cu_6b8af7c7_32114cuda3std3__419piecewise_constructE
	.align		8
        /*0048*/ 	.dword	_ZN39_INTERNAL_265d6c45_4_k_cu_6b8af7c7_32114cuda3std3__48in_placeE
	.align		8
        /*0050*/ 	.dword	_ZN39_INTERNAL_265d6c45_4_k_cu_6b8af7c7_32114cuda3std6ranges3__45__cpo4swapE
	.align		8
        /*0058*/ 	.dword	_ZN39_INTERNAL_265d6c45_4_k_cu_6b8af7c7_32114cuda3std6ranges3__45__cpo9iter_moveE
	.align		8
        /*0060*/ 	.dword	_ZN39_INTERNAL_265d6c45_4_k_cu_6b8af7c7_32114cute7productE
	.align		8
        /*0068*/ 	.dword	_ZN39_INTERNAL_265d6c45_4_k_cu_6b8af7c7_32114cute1_E
	.align		8
        /*0070*/ 	.dword	$str$24
	.align		8
        /*0078*/ 	.dword	$str$25


//--------------------- .text._ZN7cutlass13device_kernelINS_4fmha6kernel28FmhaKernelTmaWarpSpecializedINS1_10collective30FmhaMainloopTmaWarpSpecializedINS_10bfloat16_tEffN4cute5tupleIJNS7_1CILi128EEENS9_ILi64EEENS9_ILi224EEEEEENS8_IJiNS9_ILi1EEENS8_IJiiEEEEEESG_SG_NS4_13DefaultFusionEJNS2_6OptionILNS2_3TagE0ENS9_ILb1EEEEENSI_ILSJ_2ESK_EEEEENS4_15FmhaFwdEpilogueIS6_fNS8_IJSB_SC_SB_EEEEENS2_23PersistentTileSchedulerEJSL_SM_EEEEEvNT_6ParamsE --------------------------
	.section	.text._ZN7cutlass13device_kernelINS_4fmha6kernel28FmhaKernelTmaWarpSpecializedINS1_10collective30FmhaMainloopTmaWarpSpecializedINS_10bfloat16_tEffN4cute5tupleIJNS7_1CILi128EEENS9_ILi64EEENS9_ILi224EEEEEENS8_IJiNS9_ILi1EEENS8_IJiiEEEEEESG_SG_NS4_13DefaultFusionEJNS2_6OptionILNS2_3TagE0ENS9_ILb1EEEEENSI_ILSJ_2ESK_EEEEENS4_15FmhaFwdEpilogueIS6_fNS8_IJSB_SC_SB_EEEEENS2_23PersistentTileSchedulerEJSL_SM_EEEEEvNT_6ParamsE,"ax",@progbits
	.align	128
.text._ZN7cutlass13device_kernelINS_4fmha6kernel28FmhaKernelTmaWarpSpecializedINS1_10collective30FmhaMainloopTmaWarpSpecializedINS_10bfloat16_tEffN4cute5tupleIJNS7_1CILi128EEENS9_ILi64EEENS9_ILi224EEEEEENS8_IJiNS9_ILi1EEENS8_IJiiEEEEEESG_SG_NS4_13DefaultFusionEJNS2_6OptionILNS2_3TagE0ENS9_ILb1EEEEENSI_ILSJ_2ESK_EEEEENS4_15FmhaFwdEpilogueIS6_fNS8_IJSB_SC_SB_EEEEENS2_23PersistentTileSchedulerEJSL_SM_EEEEEvNT_6ParamsE:
        .type           _ZN7cutlass13device_kernelINS_4fmha6kernel28FmhaKernelTmaWarpSpecializedINS1_10collective30FmhaMainloopTmaWarpSpecializedINS_10bfloat16_tEffN4cute5tupleIJNS7_1CILi128EEENS9_ILi64EEENS9_ILi224EEEEEENS8_IJiNS9_ILi1EEENS8_IJiiEEEEEESG_SG_NS4_13DefaultFusionEJNS2_6OptionILNS2_3TagE0ENS9_ILb1EEEEENSI_ILSJ_2ESK_EEEEENS4_15FmhaFwdEpilogueIS6_fNS8_IJSB_SC_SB_EEEEENS2_23PersistentTileSchedulerEJSL_SM_EEEEEvNT_6ParamsE,@function
        .size           _ZN7cutlass13device_kernelINS_4fmha6kernel28FmhaKernelTmaWarpSpecializedINS1_10collective30FmhaMainloopTmaWarpSpecializedINS_10bfloat16_tEffN4cute5tupleIJNS7_1CILi128EEENS9_ILi64EEENS9_ILi224EEEEEENS8_IJiNS9_ILi1EEENS8_IJiiEEEEEESG_SG_NS4_13DefaultFusionEJNS2_6OptionILNS2_3TagE0ENS9_ILb1EEEEENSI_ILSJ_2ESK_EEEEENS4_15FmhaFwdEpilogueIS6_fNS8_IJSB_SC_SB_EEEEENS2_23PersistentTileSchedulerEJSL_SM_EEEEEvNT_6ParamsE,(.L_x_142 - _ZN7cutlass13device_kernelINS_4fmha6kernel28FmhaKernelTmaWarpSpecializedINS1_10collective30FmhaMainloopTmaWarpSpecializedINS_10bfloat16_tEffN4cute5tupleIJNS7_1CILi128EEENS9_ILi64EEENS9_ILi224EEEEEENS8_IJiNS9_ILi1EEENS8_IJiiEEEEEESG_SG_NS4_13DefaultFusionEJNS2_6OptionILNS2_3TagE0ENS9_ILb1EEEEENSI_ILSJ_2ESK_EEEEENS4_15FmhaFwdEpilogueIS6_fNS8_IJSB_SC_SB_EEEEENS2_23PersistentTileSchedulerEJSL_SM_EEEEEvNT_6ParamsE)
        .other          _ZN7cutlass13device_kernelINS_4fmha6kernel28FmhaKernelTmaWarpSpecializedINS1_10collective30FmhaMainloopTmaWarpSpecializedINS_10bfloat16_tEffN4cute5tupleIJNS7_1CILi128EEENS9_ILi64EEENS9_ILi224EEEEEENS8_IJiNS9_ILi1EEENS8_IJiiEEEEEESG_SG_NS4_13DefaultFusionEJNS2_6OptionILNS2_3TagE0ENS9_ILb1EEEEENSI_ILSJ_2ESK_EEEEENS4_15FmhaFwdEpilogueIS6_fNS8_IJSB_SC_SB_EEEEENS2_23PersistentTileSchedulerEJSL_SM_EEEEEvNT_6ParamsE,@"STO_CUDA_ENTRY STV_DEFAULT"
_ZN7cutlass13device_kernelINS_4fmha6kernel28FmhaKernelTmaWarpSpecializedINS1_10collective30FmhaMainloopTmaWarpSpecializedINS_10bfloat16_tEffN4cute5tupleIJNS7_1CILi128EEENS9_ILi64EEENS9_ILi224EEEEEENS8_IJiNS9_ILi1EEENS8_IJiiEEEEEESG_SG_NS4_13DefaultFusionEJNS2_6OptionILNS2_3TagE0ENS9_ILb1EEEEENSI_ILSJ_2ESK_EEEEENS4_15FmhaFwdEpilogueIS6_fNS8_IJSB_SC_SB_EEEEENS2_23PersistentTileSchedulerEJSL_SM_EEEEEvNT_6ParamsE:
[----:B------:R-:W1:Y:S01]  /*0000*/  LDC R1, c[0x0][0x28] ;  /* 0x00000a00ff017b82 */ /* 0x000e620000000800 */
[----:B------:R-:W2:Y:S07]  /*0010*/  S2R R2, SR_TID.X ;  /* 0x0000000000027919 */ /* 0x000eae0000002100 */
[----:B------:R-:W3:Y:S01]  /*0020*/  S2UR UR6, SR_CTAID.X ;  /* 0x00000000000679c3 */ /* 0x000ee20000002500 */
[----:B------:R-:W-:Y:S01]  /*0030*/  ELECT P1, URZ, PT ;  /* 0x00000000003f782f */ /* 0x000fe20003820000 */
[----:B------:R-:W-:Y:S01]  /*0040*/  BSSY B0, `(.L_x_0) ;  /* 0x0000018000007945 */ /* 0x000fe20003800000 */
[----:B---3--:R-:W-:-:S02]  /*0050*/  MOV R17, UR6 ;  /* 0x0000000600117c02 */ /* 0x008fc40008000f00 */
[----:B--2---:R-:W-:-:S05]  /*0060*/  SHF.R.U32.HI R0, RZ, 0x5, R2 ;  /* 0x00000005ff007819 */ /* 0x004fca0000011602 */
[----:B------:R-:W2:Y:S02]  /*0070*/  SHFL.IDX PT, R3, R0, RZ, 0x1f ;  /* 0x00001fff00037589 */ /* 0x000ea400000e0000 */
[----:B--2---:R-:W-:Y:S02]  /*0080*/  R2UR UR4, R3 ;  /* 0x00000000030472ca */ /* 0x004fe400000e0000 */
[----:B------:R-:W-:-:S06]  /*0090*/  SHF.R.U32.HI R3, RZ, 0x7, R2 ;  /* 0x00000007ff037819 */ /* 0x000fcc0000011602 */
[----:B------:R-:W2:Y:S05]  /*00a0*/  SHFL.IDX PT, R3, R3, RZ, 0x1f ;  /* 0x00001fff03037589 */ /* 0x000eaa00000e0000 */
[----:B------:R-:W-:Y:S02]  /*00b0*/  USHF.R.S32.HI UR5, URZ, 0x1f, UR4 ;  /* 0x0000001f3f057899 */ /* 0x000fe40008011404 */
[----:B------:R-:W-:Y:S02]  /*00c0*/  ISETP.EQ.AND P2, PT, RZ, UR4, P1 ;  /* 0x00000004ff007c0c */ /* 0x000fe40008f42270 */
[----:B------:R-:W-:-:S04]  /*00d0*/  ULEA.HI UR5, UR5, UR4, URZ, 0x2 ;  /* 0x0000000405057291 */ /* 0x000fc8000f8f103f */
[----:B------:R-:W-:-:S04]  /*00e0*/  ULOP3.LUT UR5, UR5, 0xfffffffc, URZ, 0xc0, !UPT ;  /* 0xfffffffc05057892 */ /* 0x000fc8000f8ec03f */
[----:B------:R-:W-:-:S03]  /*00f0*/  UIADD3 UR5, UR4, -UR5, URZ ;  /* 0x8000000504057290 */ /* 0x000fc6000fffe03f */
[----:B-1----:R-:W-:Y:S09]  /*0100*/  @!P2 BRA `(.L_x_1) ;  /* 0x00000000002ca947 */ /* 0x002ff20003800000 */
[----:B------:R-:W-:Y:S02]  /*0110*/  ULDC.64 UR6, c[0x0][0x198] ;  /* 0x0000660000067ab9 */ /* 0x000fe40000000a00 */
[----:B------:R-:W-:Y:S02]  /*0120*/  UIADD3 UR8, UP0, UR6, 0xf0, URZ ;  /* 0x000000f006087890 */ /* 0x000fe4000ff1e03f */
[----:B------:R-:W-:Y:S02]  /*0130*/  UIADD3 UR10, UP1, UR6, 0x1f0, URZ ;  /* 0x000001f0060a7890 */ /* 0x000fe4000ff3e03f */
[----:B------:R-:W-:Y:S02]  /*0140*/  UIADD3 UR6, UP2, UR6, 0x2f0, URZ ;  /* 0x000002f006067890 */ /* 0x000fe4000ff5e03f */
[----:B------:R-:W-:Y:S02]  /*0150*/  UIADD3.X UR9, URZ, UR7, URZ, UP0, !UPT ;  /* 0x000000073f097290 */ /* 0x000fe400087fe43f */
[----:B------:R-:W-:-:S02]  /*0160*/  UIADD3.X UR11, URZ, UR7, URZ, UP1, !UPT ;  /* 0x000000073f0b7290 */ /* 0x000fc40008ffe43f */
[----:B------:R-:W-:-:S05]  /*0170*/  UIADD3.X UR7, URZ, UR7, URZ, UP2, !UPT ;  /* 0x000000073f077290 */ /* 0x000fca00097fe43f */
[----:B------:R1:W-:Y:S02]  /*0180*/  UTMACCTL.PF [UR8] ;  /* 0x00000000080079b9 */ /* 0x0003e40008040000 */
[----:B------:R1:W-:Y:S02]  /*0190*/  UTMACCTL.PF [UR10] ;  /* 0x000000000a0079b9 */ /* 0x0003e40008040000 */
[----:B------:R1:W-:Y:S02]  /*01a0*/  UTMACCTL.PF [UR6] ;  /* 0x00000000060079b9 */ /* 0x0003e40008040000 */
[----:B-1----:R-:W-:Y:S01]  /*01b0*/  NOP ;  /* 0x0000000000007918 */ /* 0x002fe20000000000 */
.L_x_1:
[----:B------:R-:W-:Y:S05]  /*01c0*/  BSYNC B0 ;  /* 0x0000000000007941 */ /* 0x000fea0003800000 */
.L_x_0:
[----:B------:R-:W1:Y:S01]  /*01d0*/  SHFL.IDX PT, R4, R0, RZ, 0x1f ;  /* 0x00001fff00047589 */ /* 0x000e6200000e0000 */
[----:B--2---:R-:W-:Y:S01]  /*01e0*/  R2UR UR4, R3 ;  /* 0x00000000030472ca */ /* 0x004fe200000e0000 */
[----:B------:R-:W-:Y:S02]  /*01f0*/  UISETP.NE.AND UP0, UPT, UR5, 0x1, UPT ;  /* 0x000000010500788c */ /* 0x000fe4000bf05270 */
[----:B------:R-:W-:-:S10]  /*0200*/  UISETP.NE.AND UP1, UPT, UR5, 0x2, UPT ;  /* 0x000000020500788c */ /* 0x000fd4000bf25270 */
[----:B------:R-:W-:Y:S02]  /*0210*/  UIADD3 UR10, UR4, -0x1, URZ ;  /* 0xffffffff040a7890 */ /* 0x000fe4000fffe03f */
[----:B------:R-:W-:Y:S01]  /*0220*/  MOV R19, UR4 ;  /* 0x0000000400137c02 */ /* 0x000fe20008000f00 */
[----:B------:R-:W-:Y:S02]  /*0230*/  UISETP.EQ.AND UP2, UPT, UR4, URZ, !UP0 ;  /* 0x0000003f0400728c */ /* 0x000fe4000c742270 */
[----:B------:R-:W-:Y:S02]  /*0240*/  UISETP.EQ.AND UP3, UPT, UR4, URZ, !UP1 ;  /* 0x0000003f0400728c */ /* 0x000fe4000cf62270 */
[----:B------:R-:W-:Y:S02]  /*0250*/  UISETP.GE.U32.AND UP4, UPT, UR10, 0x4, UPT ;  /* 0x000000040a00788c */ /* 0x000fe4000bf86070 */
[----:B------:R-:W-:Y:S01]  /*0260*/  USEL UR4, URZ, 0x1, !UP2 ;  /* 0x000000013f047887 */ /* 0x000fe2000d000000 */
[----:B-1----:R-:W-:Y:S01]  /*0270*/  ISETP.NE.AND P0, PT, R4, RZ, PT ;  /* 0x000000ff0400720c */ /* 0x002fe20003f05270 */
[----:B------:R-:W-:Y:S01]  /*0280*/  USEL UR6, URZ, 0x1, !UP3 ;  /* 0x000000013f067887 */ /* 0x000fe2000d800000 */
[----:B------:R-:W-:Y:S01]  /*0290*/  MOV R4, UR5 ;  /* 0x0000000500047c02 */ /* 0x000fe20008000f00 */
[----:B------:R-:W-:-:S02]  /*02a0*/  USEL UR7, UR4, 0x2, UP4 ;  /* 0x0000000204077887 */ /* 0x000fc4000a000000 */
[----:B------:R-:W-:-:S04]  /*02b0*/  USEL UR4, UR6, 0x2, UP4 ;  /* 0x0000000206047887 */ /* 0x000fc8000a000000 */
[----:B------:R-:W-:Y:S02]  /*02c0*/  MOV R18, UR7 ;  /* 0x0000000700127c02 */ /* 0x000fe40008000f00 */
[----:B------:R-:W-:Y:S02]  /*02d0*/  MOV R16, UR4 ;  /* 0x0000000400107c02 */ /* 0x000fe40008000f00 */
[----:B------:R-:W-:Y:S05]  /*02e0*/  @P0 BRA `(.L_x_2) ;  /* 0x0000000000480947 */ /* 0x000fea0003800000 */
[----:B------:R-:W1:Y:S01]  /*02f0*/  S2UR UR8, SR_CgaCtaId ;  /* 0x00000000000879c3 */ /* 0x000e620000008800 */
[----:B------:R-:W-:Y:S01]  /*0300*/  UMOV UR4, 0x400 ;  /* 0x0000040000047882 */ /* 0x000fe20000000000 */
[----:B------:R-:W-:Y:S01]  /*0310*/  UMOV UR5, 0x1 ;  /* 0x0000000100057882 */ /* 0x000fe20000000000 */
[----:B------:R-:W-:Y:S01]  /*0320*/  UMOV UR6, 0x80 ;  /* 0x0000008000067882 */ /* 0x000fe20000000000 */
[----:B------:R-:W-:Y:S01]  /*0330*/  ELECT P0, URZ, PT ;  /* 0x00000000003f782f */ /* 0x000fe20003800000 */
[----:B------:R-:W-:-:S04]  /*0340*/  UIADD3 UR6, -UR6, 0x100000, URZ ;  /* 0x0010000006067890 */ /* 0x000fc8000fffe13f */
[----:B------:R-:W-:Y:S02]  /*0350*/  USHF.L.U32 UR7, UR6, 0xb, URZ ;  /* 0x0000000b06077899 */ /* 0x000fe4000800063f */
[----:B------:R-:W-:Y:S02]  /*0360*/  USHF.L.U32 UR6, UR6, 0x1, URZ ;  /* 0x0000000106067899 */ /* 0x000fe4000800063f */
[----:B-1----:R-:W-:Y:S02]  /*0370*/  ULEA UR8, UR8, UR4, 0x18 ;  /* 0x0000000408087291 */ /* 0x002fe4000f8ec03f */
[----:B------:R-:W-:-:S04]  /*0380*/  UIADD3 UR4, -UR5, 0x100000, URZ ;  /* 0x0010000005047890 */ /* 0x000fc8000fffe13f */
[----:B------:R-:W-:Y:S02]  /*0390*/  USHF.L.U32 UR5, UR4, 0xb, URZ ;  /* 0x0000000b04057899 */ /* 0x000fe4000800063f */
[----:B------:R-:W-:Y:S01]  /*03a0*/  USHF.L.U32 UR4, UR4, 0x1, URZ ;  /* 0x0000000104047899 */ /* 0x000fe2000800063f */
[----:B------:R-:W1:Y:S11]  /*03b0*/  FENCE.VIEW.ASYNC.S ;  /* 0x00000000000073c6 */ /* 0x000e760000000000 */
[----:B-1----:R1:W2:Y:S01]  /*03c0*/  SYNCS.EXCH.64 URZ, [UR8+0x35450], UR4 ;  /* 0x03545004083f75b2 */ /* 0x0022a20008000100 */
[----:B------:R1:W3:Y:S01]  /*03d0*/  SYNCS.EXCH.64 URZ, [UR8+0x35460], UR6 ;  /* 0x03546006083f75b2 */ /* 0x0002e20008000100 */
[----:B------:R1:W4:Y:S01]  /*03e0*/  SYNCS.EXCH.64 URZ, [UR8+0x35458], UR4 ;  /* 0x03545804083f75b2 */ /* 0x0003220008000100 */
[----:B------:R1:W1:Y:S01]  /*03f0*/  SYNCS.EXCH.64 URZ, [UR8+0x35468], UR6 ;  /* 0x03546806083f75b2 */ /* 0x0002620008000100 */
[----:B------:R-:W-:Y:S01]  /*0400*/  NOP ;  /* 0x0000000000007918 */ /* 0x000fe20000000000 */
.L_x_2:
[----:B------:R-:W5:Y:S01]  /*0410*/  SHFL.IDX PT, R3, R0, RZ, 0x1f ;  /* 0x00001fff00037589 */ /* 0x000f6200000e0000 */
[----:B------:R-:W-:Y:S01]  /*0420*/  NOP ;  /* 0x0000000000007918 */ /* 0x000fe20000000000 */
[----:B-----5:R-:W-:-:S13]  /*0430*/  ISETP.NE.AND P0, PT, R3, RZ, PT ;  /* 0x000000ff0300720c */ /* 0x020fda0003f05270 */
[----:B------:R-:W-:Y:S05]  /*0440*/  @P0 BRA `(.L_x_3) ;  /* 0x0000000000600947 */ /* 0x000fea0003800000 */
[----:B-1----:R-:W1:Y:S01]  /*0450*/  S2UR UR5, SR_CgaCtaId ;  /* 0x00000000000579c3 */ /* 0x002e620000008800 */
[----:B------:R-:W-:Y:S01]  /*0460*/  UMOV UR4, 0x400 ;  /* 0x0000040000047882 */ /* 0x000fe20000000000 */
[----:B------:R-:W-:Y:S01]  /*0470*/  UMOV UR6, 0x1 ;  /* 0x0000000100067882 */ /* 0x000fe20000000000 */
[----:B------:R-:W-:Y:S01]  /*0480*/  UMOV UR9, 0x100 ;  /* 0x0000010000097882 */ /* 0x000fe20000000000 */
[----:B------:R-:W-:-:S04]  /*0490*/  UIADD3 UR6, -UR6, 0x100000, URZ ;  /* 0x0010000006067890 */ /* 0x000fc8000fffe13f */
[----:B------:R-:W-:Y:S02]  /*04a0*/  USHF.L.U32 UR7, UR6, 0xb, URZ ;  /* 0x0000000b06077899 */ /* 0x000fe4000800063f */
[----:B------:R-:W-:Y:S01]  /*04b0*/  USHF.L.U32 UR6, UR6, 0x1, URZ ;  /* 0x0000000106067899 */ /* 0x000fe2000800063f */
[----:B------:R-:W-:Y:S01]  /*04c0*/  ELECT P0, URZ, PT ;  /* 0x00000000003f782f */ /* 0x000fe20003800000 */
[----:B-1----:R-:W-:Y:S02]  /*04d0*/  ULEA UR8, UR5, UR4, 0x18 ;  /* 0x0000000405087291 */ /* 0x002fe4000f8ec03f */
[----:B------:R-:W-:-:S04]  /*04e0*/  UIADD3 UR4, -UR9, 0x100000, URZ ;  /* 0x0010000009047890 */ /* 0x000fc8000fffe13f */
[----:B------:R-:W-:Y:S02]  /*04f0*/  USHF.L.U32 UR5, UR4, 0xb, URZ ;  /* 0x0000000b04057899 */ /* 0x000fe4000800063f */
[----:B------:R-:W-:Y:S01]  /*0500*/  USHF.L.U32 UR4, UR4, 0x1, URZ ;  /* 0x0000000104047899 */ /* 0x000fe2000800063f */
[----:B------:R-:W1:Y:S03]  /*0510*/  FENCE.VIEW.ASYNC.S ;  /* 0x00000000000073c6 */ /* 0x000e660000000000 */
[----:B-1----:R1:W1:Y:S08]  /*0520*/  SYNCS.EXCH.64 URZ, [UR8+0x35400], UR6 ;  /* 0x03540006083f75b2 */ /* 0x0022700008000100 */
[----:B------:R1:W1:Y:S01]  /*0530*/  SYNCS.EXCH.64 URZ, [UR8+0x35428], UR4 ;  /* 0x03542804083f75b2 */ /* 0x0002620008000100 */
        /* <DEDUP_REMOVED lines=8> */
[----:B------:R-:W-:Y:S01]  /*05c0*/  NOP ;  /* 0x0000000000007918 */ /* 0x000fe20000000000 */
.L_x_3:
        /* <DEDUP_REMOVED lines=21> */
[----:B------:R-:W-:Y:S01]  /*0720*/  NOP ;  /* 0x0000000000007918 */ /* 0x000fe20000000000 */
.L_x_4:
[----:B------:R-:W5:Y:S01]  /*0730*/  SHFL.IDX PT, R3, R0, RZ, 0x1f ;  /* 0x00001fff00037589 */ /* 0x000f6200000e0000 */
[----:B------:R-:W-:Y:S01]  /*0740*/  ELECT P0, URZ, PT ;  /* 0x00000000003f782f */ /* 0x000fe20003800000 */
[----:B------:R-:W-:Y:S01]  /*0750*/  NOP ;  /* 0x0000000000007918 */ /* 0x000fe20000000000 */
[----:B-1----:R-:W-:Y:S02]  /*0760*/  UMOV UR4, 0x80 ;  /* 0x0000008000047882 */ /* 0x002fe40000000000 */
[C---:B-----5:R-:W-:Y:S02]  /*0770*/  ISETP.NE.OR P0, PT, R3.reuse, RZ, !P0 ;  /* 0x000000ff0300720c */ /* 0x060fe40004705670 */
[----:B------:R-:W-:-:S11]  /*0780*/  ISETP.NE.AND P3, PT, R3, RZ, PT ;  /* 0x000000ff0300720c */ /* 0x000fd60003f65270 */
[----:B------:R-:W-:Y:S01]  /*0790*/  VOTEU.ALL UP2, P0 ;  /* 0x00000000003f7886 */ /* 0x000fe20000040000 */
[----:B------:R-:W-:Y:S01]  /*07a0*/  VOTEU.ALL UP3, P0 ;  /* 0x00000000003f7886 */ /* 0x000fe20000060000 */
[----:B------:R-:W-:Y:S01]  /*07b0*/  VOTEU.ALL UP4, P0 ;  /* 0x00000000003f7886 */ /* 0x000fe20000080000 */
[----:B------:R-:W-:Y:S02]  /*07c0*/  VOTEU.ALL UP5, P0 ;  /* 0x00000000003f7886 */ /* 0x000fe400000a0000 */
[----:B------:R-:W1:Y:S01]  /*07d0*/  @!UP2 S2UR UR7, SR_CgaCtaId ;  /* 0x000000000007a9c3 */ /* 0x000e620000008800 */
[----:B------:R-:W-:Y:S01]  /*07e0*/  @!UP2 UMOV UR6, 0x400 ;  /* 0x000004000006a882 */ /* 0x000fe20000000000 */
[----:B------:R-:W-:-:S04]  /*07f0*/  @!UP2 UIADD3 UR4, -UR4, 0x100000, URZ ;  /* 0x001000000404a890 */ /* 0x000fc8000fffe13f */
[----:B------:R-:W-:Y:S02]  /*0800*/  @!UP2 USHF.L.U32 UR5, UR4, 0xb, URZ ;  /* 0x0000000b0405a899 */ /* 0x000fe4000800063f */
[----:B------:R-:W-:Y:S02]  /*0810*/  @!UP2 USHF.L.U32 UR4, UR4, 0x1, URZ ;  /* 0x000000010404a899 */ /* 0x000fe4000800063f */
[----:B-1----:R-:W-:Y:S01]  /*0820*/  @!UP2 ULEA UR6, UR7, UR6, 0x18 ;  /* 0x000000060706a291 */ /* 0x002fe2000f8ec03f */
[----:B------:R-:W-:Y:S01]  /*0830*/  VOTEU.ALL UP2, P0 ;  /* 0x00000000003f7886 */ /* 0x000fe20000040000 */
[----:B------:R-:W1:Y:S10]  /*0840*/  FENCE.VIEW.ASYNC.S ;  /* 0x00000000000073c6 */ /* 0x000e740000000000 */
[----:B-1----:R1:W1:Y:S01]  /*0850*/  @!UP2 SYNCS.EXCH.64 URZ, [UR6+0x35490], UR4 ;  /* 0x03549004063fa5b2 */ /* 0x0022620008000100 */
[----:B------:R1:W1:Y:S01]  /*0860*/  @!UP3 SYNCS.EXCH.64 URZ, [UR6+0x35498], UR4 ;  /* 0x03549804063fb5b2 */ /* 0x0002620008000100 */
[----:B------:R1:W1:Y:S01]  /*0870*/  @!UP4 SYNCS.EXCH.64 URZ, [UR6+0x354a0], UR4 ;  /* 0x0354a004063fc5b2 */ /* 0x0002620008000100 */
[----:B------:R1:W1:Y:S01]  /*0880*/  @!UP5 SYNCS.EXCH.64 URZ, [UR6+0x354a8], UR4 ;  /* 0x0354a804063fd5b2 */ /* 0x0002620008000100 */
[----:B------:R-:W-:Y:S01]  /*0890*/  NOP ;  /* 0x0000000000007918 */ /* 0x000fe20000000000 */
[----:B------:R-:W-:Y:S05]  /*08a0*/  @P3 BRA `(.L_x_5) ;  /* 0x0000000000583947 */ /* 0x000fea0003800000 */
[----:B-1----:R-:W1:Y:S01]  /*08b0*/  S2UR UR5, SR_CgaCtaId ;  /* 0x00000000000579c3 */ /* 0x002e620000008800 */
[----:B------:R-:W-:Y:S01]  /*08c0*/  UMOV UR4, 0x400 ;  /* 0x0000040000047882 */ /* 0x000fe20000000000 */
[----:B------:R-:W-:Y:S01]  /*08d0*/  UMOV UR6, 0x20 ;  /* 0x0000002000067882 */ /* 0x000fe20000000000 */
[----:B------:R-:W-:Y:S01]  /*08e0*/  UMOV UR7, 0x80 ;  /* 0x0000008000077882 */ /* 0x000fe20000000000 */
[----:B------:R-:W-:Y:S01]  /*08f0*/  ELECT P0, URZ, PT ;  /* 0x00000000003f782f */ /* 0x000fe20003800000 */
[----:B-1----:R-:W-:Y:S02]  /*0900*/  ULEA UR8, UR5, UR4, 0x18 ;  /* 0x0000000405087291 */ /* 0x002fe4000f8ec03f */
[----:B------:R-:W-:-:S04]  /*0910*/  UIADD3 UR4, -UR6, 0x100000, URZ ;  /* 0x0010000006047890 */ /* 0x000fc8000fffe13f */
[----:B------:R-:W-:Y:S02]  /*0920*/  USHF.L.U32 UR5, UR4, 0xb, URZ ;  /* 0x0000000b04057899 */ /* 0x000fe4000800063f */
[----:B------:R-:W-:Y:S02]  /*0930*/  USHF.L.U32 UR4, UR4, 0x1, URZ ;  /* 0x0000000104047899 */ /* 0x000fe4000800063f */
        /* <DEDUP_REMOVED lines=13> */
.L_x_5:
[----:B------:R-:W-:Y:S01]  /*0a10*/  VOTEU.ANY UP2, P2 ;  /* 0x00000000003f7886 */ /* 0x000fe20001040100 */
[----:B-1----:R-:W-:Y:S01]  /*0a20*/  R2UR UR8, R19 ;  /* 0x00000000130872ca */ /* 0x002fe200000e0000 */
[----:B------:R-:W-:Y:S01]  /*0a30*/  UMOV UR4, 0x40 ;  /* 0x0000004000047882 */ /* 0x000fe20000000000 */
[----:B------:R-:W-:Y:S01]  /*0a40*/  NOP ;  /* 0x0000000000007918 */ /* 0x000fe20000000000 */
[----:B------:R-:W-:Y:S01]  /*0a50*/  ISETP.EQ.AND P0, PT, R4, 0x2, P1 ;  /* 0x000000020400780c */ /* 0x000fe20000f02270 */
[----:B------:R-:W1:Y:S01]  /*0a60*/  @UP2 S2UR UR7, SR_CgaCtaId ;  /* 0x00000000000729c3 */ /* 0x000e620000008800 */
[----:B------:R-:W-:Y:S01]  /*0a70*/  @UP2 UMOV UR6, 0x400 ;  /* 0x0000040000062882 */ /* 0x000fe20000000000 */
[----:B------:R-:W-:-:S04]  /*0a80*/  @UP2 UIADD3 UR4, -UR4, 0x100000, URZ ;  /* 0x0010000004042890 */ /* 0x000fc8000fffe13f */
[----:B------:R-:W-:Y:S02]  /*0a90*/  @UP2 USHF.L.U32 UR5, UR4, 0xb, URZ ;  /* 0x0000000b04052899 */ /* 0x000fe4000800063f */
[----:B------:R-:W-:Y:S01]  /*0aa0*/  @UP2 USHF.L.U32 UR4, UR4, 0x1, URZ ;  /* 0x0000000104042899 */ /* 0x000fe2000800063f */
[----:B------:R-:W-:Y:S01]  /*0ab0*/  ISETP.NE.AND P3, PT, RZ, UR8, PT ;  /* 0x00000008ff007c0c */ /* 0x000fe2000bf65270 */
[----:B-1----:R-:W-:Y:S01]  /*0ac0*/  @UP2 ULEA UR6, UR7, UR6, 0x18 ;  /* 0x0000000607062291 */ /* 0x002fe2000f8ec03f */
[----:B------:R-:W-:Y:S01]  /*0ad0*/  VOTEU.ANY UP2, P2 ;  /* 0x00000000003f7886 */ /* 0x000fe20001040100 */
[----:B------:R-:W-:Y:S01]  /*0ae0*/  ISETP.EQ.AND P2, PT, R4, 0x1, P1 ;  /* 0x000000010400780c */ /* 0x000fe20000f42270 */
[----:B------:R-:W1:Y:S09]  /*0af0*/  FENCE.VIEW.ASYNC.S ;  /* 0x00000000000073c6 */ /* 0x000e720000000000 */
[----:B-1----:R1:W2:Y:S01]  /*0b00*/  @UP2 SYNCS.EXCH.64 URZ, [UR6+0x354b0], UR4 ;  /* 0x0354b004063f25b2 */ /* 0x0022a20008000100 */
[----:B------:R-:W-:Y:S01]  /*0b10*/  NOP ;  /* 0x0000000000007918 */ /* 0x000fe20000000000 */
[----:B--234-:R-:W-:Y:S06]  /*0b20*/  BAR.SYNC.DEFER_BLOCKING 0x0 ;  /* 0x0000000000007b1d */ /* 0x01cfec0000010000 */
[----:B------:R-:W-:Y:S05]  /*0b30*/  @!P3 BRA `(.L_x_6) ;  /* 0x000000840014b947 */ /* 0x000fea0003800000 */
[----:B------:R-:W-:-:S06]  /*0b40*/  UISETP.GT.U32.AND UP0, UPT, UR10, 0x3, UPT ;  /* 0x000000030a00788c */ /* 0x000fcc000bf04070 */
[----:B------:R-:W-:-:S13]  /*0b50*/  PLOP3.LUT P0, PT, PT, PT, UP0, 0x80, 0x0 ;  /* 0x000000000000781c */ /* 0x000fda0003f0f008 */
[----:B-1----:R-:W-:Y:S05]  /*0b60*/  @P0 EXIT ;  /* 0x000000000000094d */ /* 0x002fea0003800000 */
.L_x_7:
[----:B------:R-:W-:-:S08]  /*0b70*/  NOP ;  /* 0x0000000000007918 */ /* 0x000fd00000000000 */
[----:B------:R-:W1:Y:S02]  /*0b80*/  USETMAXREG.TRY_ALLOC.CTAPOOL UP0, 0xf0 ;  /* 0x000000f0000079c8 */ /* 0x000e640008000600 */
[----:B-1----:R-:W-:-:S13]  /*0b90*/  PLOP3.LUT P0, PT, PT, PT, UP0, 0x80, 0x0 ;  /* 0x000000000000781c */ /* 0x002fda0003f0f008 */
[----:B------:R-:W-:Y:S05]  /*0ba0*/  @!P0 BRA `(.L_x_7) ;  /* 0xfffffffc00f08947 */ /* 0x000fea000383ffff */
[----:B------:R-:W-:Y:S02]  /*0bb0*/  ULDC UR4, c[0x0][0xa00] ;  /* 0x0002800000047ab9 */ /* 0x000fe40000000800 */
[----:B------:R-:W-:-:S13]  /*0bc0*/  ISETP.GE.AND P0, PT, R17, UR4, PT ;  /* 0x0000000411007c0c */ /* 0x000fda000bf06270 */
[----:B------:R-:W-:Y:S05]  /*0bd0*/  @P0 EXIT ;  /* 0x000000000000094d */ /* 0x000fea0003800000 */
[----:B------:R-:W-:Y:S01]  /*0be0*/  R2UR UR4, R19 ;  /* 0x00000000130472ca */ /* 0x000fe200000e0000 */
[----:B------:R-:W-:Y:S01]  /*0bf0*/  UMOV UR5, URZ ;  /* 0x0000003f00057c82 */ /* 0x000fe20008000000 */
[----:B------:R-:W-:Y:S01]  /*0c00*/  MOV R23, RZ ;  /* 0x000000ff00177202 */ /* 0x000fe20000000f00 */
[----:B------:R-:W-:Y:S01]  /*0c10*/  UMOV UR47, URZ ;  /* 0x0000003f002f7c82 */ /* 0x000fe20008000000 */
[----:B------:R-:W-:Y:S01]  /*0c20*/  MOV R168, UR5 ;  /* 0x0000000500a87c02 */ /* 0x000fe20008000f00 */
[----:B------:R-:W-:-:S08]  /*0c30*/  UMOV UR45, URZ ;  /* 0x0000003f002d7c82 */ /* 0x000fd00008000000 */
[----:B------:R-:W-:-:S04]  /*0c40*/  UISETP.NE.AND UP0, UPT, UR4, 0x1, UPT ;  /* 0x000000010400788c */ /* 0x000fc8000bf05270 */
[----:B------:R-:W-:-:S06]  /*0c50*/  USEL UR4, URZ, 0x1, UP0 ;  /* 0x000000013f047887 */ /* 0x000fcc0008000000 */
[----:B------:R-:W-:-:S07]  /*0c60*/  MOV R169, UR4 ;  /* 0x0000000400a97c02 */ /* 0x000fce0008000f00 */
.L_x_73:
[----:B------:R-:W-:Y:S01]  /*0c70*/  ULDC UR9, c[0x0][0xa04] ;  /* 0x0002810000097ab9 */ /* 0x000fe20000000800 */
[----:B------:R-:W-:Y:S01]  /*0c80*/  R2UR UR8, R17 ;  /* 0x00000000110872ca */ /* 0x000fe200000e0000 */
[----:B------:R-:W-:Y:S01]  /*0c90*/  UISETP.NE.AND UP0, UPT, UR9, 0x1, UPT ;  /* 0x000000010900788c */ /* 0x000fe2000bf05270 */
[----:B------:R-:W-:Y:S01]  /*0ca0*/  R2UR UR10, R19 ;  /* 0x00000000130a72ca */ /* 0x000fe200000e0000 */
[----:B------:R-:W-:Y:S01]  /*0cb0*/  ULDC UR4, c[0x0][0xa10] ;  /* 0x0002840000047ab9 */ /* 0x000fe20000000800 */
[----:B------:R-:W-:Y:S01]  /*0cc0*/  ULDC UR44, c[0x0][0xa1c] ;  /* 0x00028700002c7ab9 */ /* 0x000fe20000000800 */
[----:B------:R-:W-:-:S07]  /*0cd0*/  UISETP.NE.AND UP1, UPT, UR4, 0x1, UPT ;  /* 0x000000010400788c */ /* 0x000fce000bf25270 */
[----:B------:R-:W-:Y:S01]  /*0ce0*/  @UP0 ULDC.64 UR6, c[0x0][0xa08] ;  /* 0x0002820000060ab9 */ /* 0x000fe20000000a00 */
[----:B------:R-:W-:Y:S01]  /*0cf0*/  UMOV UR11, UR8 ;  /* 0x00000008000b7c82 */ /* 0x000fe20008000000 */
[----:B------:R-:W-:Y:S02]  /*0d00*/  UIMAD.WIDE.U32 UR4, UR8, UR6, URZ ;  /* 0x00000006080472a5 */ /* 0x000fe4000f8e003f */
[----:B------:R-:W-:Y:S02]  /*0d10*/  UISETP.NE.AND UP2, UPT, UR10, 0x1, UPT ;  /* 0x000000010a00788c */ /* 0x000fe4000bf45270 */
[----:B------:R-:W-:Y:S02]  /*0d20*/  @UP0 USHF.R.U32.HI UR11, URZ, UR7, UR5 ;  /* 0x000000073f0b0299 */ /* 0x000fe40008011605 */
[----:B------:R-:W-:Y:S01]  /*0d30*/  UISETP.NE.AND UP0, UPT, UR44, 0x1, UPT ;  /* 0x000000012c00788c */ /* 0x000fe2000bf05270 */
[----:B------:R-:W-:Y:S01]  /*0d40*/  @UP1 ULDC UR4, c[0x0][0xa14] ;  /* 0x0002850000041ab9 */ /* 0x000fe20000000800 */
[----:B------:R-:W-:Y:S01]  /*0d50*/  @UP1 ULDC UR6, c[0x0][0xa18] ;  /* 0x0002860000061ab9 */ /* 0x000fe20000000800 */
[----:B------:R-:W-:Y:S01]  /*0d60*/  UIMAD.WIDE.U32 UR4, UR11, UR4, URZ ;  /* 0x000000040b0472a5 */ /* 0x000fe2000f8e003f */
[----:B------:R-:W-:Y:S01]  /*0d70*/  PLOP3.LUT P0, PT, PT, PT, UP2, 0x80, 0x0 ;  /* 0x000000000000781c */ /* 0x000fe20003f0f028 */
[----:B------:R-:W-:Y:S01]  /*0d80*/  UMOV UR60, UR11 ;  /* 0x0000000b003c7c82 */ /* 0x000fe20008000000 */
[----:B------:R-:W-:Y:S01]  /*0d90*/  IADD3 R0, RZ, -UR11, RZ ;  /* 0x8000000bff007c10 */ /* 0x000fe2000fffe0ff */
[----:B------:R-:W-:Y:S01]  /*0da0*/  @UP1 USHF.R.U32.HI UR60, URZ, UR6, UR5 ;  /* 0x000000063f3c1299 */ /* 0x000fe20008011605 */
[----:B------:R-:W-:-:S03]  /*0db0*/  MOV R170, UR11 ;  /* 0x0000000b00aa7c02 */ /* 0x000fc60008000f00 */
[----:B------:R-:W-:Y:S01]  /*0dc0*/  @UP0 ULDC.64 UR6, c[0x0][0xa20] ;  /* 0x0002880000060ab9 */ /* 0x000fe20000000a00 */
[----:B------:R-:W-:Y:S01]  /*0dd0*/  IMAD R0, R0, UR9, R17 ;  /* 0x0000000900007c24 */ /* 0x000fe2000f8e0211 */
[----:B------:R-:W-:-:S03]  /*0de0*/  UIMAD.WIDE.U32 UR4, UR60, UR6, URZ ;  /* 0x000000063c0472a5 */ /* 0x000fc6000f8e003f */
[----:B------:R-:W-:Y:S01]  /*0df0*/  UMOV UR6, UR60 ;  /* 0x0000003c00067c82 */ /* 0x000fe20008000000 */
[----:B------:R-:W-:Y:S01]  /*0e00*/  @UP0 USHF.R.U32.HI UR6, URZ, UR7, UR5 ;  /* 0x000000073f060299 */ /* 0x000fe20008011605 */
[----:B------:R-:W-:-:S03]  /*0e10*/  R2UR UR61, R0 ;  /* 0x00000000003d72ca */ /* 0x000fc600000e0000 */
[----:B------:R-:W-:-:S04]  /*0e20*/  UIADD3 UR4, -UR6, URZ, URZ ;  /* 0x0000003f06047290 */ /* 0x000fc8000fffe13f */
[----:B------:R-:W-:Y:S01]  /*0e30*/  UIMAD UR44, UR44, UR4, UR60 ;  /* 0x000000042c2c72a4 */ /* 0x000fe2000f8e023c */
[----:B-1-3--:R-:W-:Y:S11]  /*0e40*/  @!P0 BRA `(.L_x_8) ;  /* 0x00000000008c8947 */ /* 0x00aff60003800000 */
[----:B------:R-:W-:-:S13]  /*0e50*/  R2UR UR4, R19 ;  /* 0x00000000130472ca */ /* 0x000fda00000e0000 */
[----:B------:R-:W-:-:S06]  /*0e60*/  UISETP.NE.AND UP0, UPT, UR4, 0x2, UPT ;  /* 0x000000020400788c */ /* 0x000fcc000bf05270 */
[----:B------:R-:W-:-:S13]  /*0e70*/  PLOP3.LUT P1, PT, PT, PT, UP0, 0x80, 0x0 ;  /* 0x000000000000781c */ /* 0x000fda0003f2f008 */
[----:B------:R-:W-:Y:S05]  /*0e80*/  @!P1 BRA `(.L_x_9) ;  /* 0x00000000005c9947 */ /* 0x000fea0003800000 */
[----:B------:R-:W-:-:S13]  /*0e90*/  R2UR UR4, R19 ;  /* 0x00000000130472ca */ /* 0x000fda00000e0000 */
[----:B------:R-:W-:-:S06]  /*0ea0*/  UISETP.NE.AND UP0, UPT, UR4, 0x3, UPT ;  /* 0x000000030400788c */ /* 0x000fcc000bf05270 */
[----:B------:R-:W-:-:S13]  /*0eb0*/  PLOP3.LUT P1, PT, PT, PT, UP0, 0x80, 0x0 ;  /* 0x000000000000781c */ /* 0x000fda0003f2f008 */
[----:B------:R-:W-:Y:S05]  /*0ec0*/  @!P1 BRA `(.L_x_10) ;  /* 0x0000000000309947 */ /* 0x000fea0003800000 */
[----:B------:R-:W-:-:S13]  /*0ed0*/  R2UR UR4, R19 ;  /* 0x00000000130472ca */ /* 0x000fda00000e0000 */
[----:B------:R-:W-:-:S06]  /*0ee0*/  UISETP.NE.AND UP0, UPT, UR4, 0x4, UPT ;  /* 0x000000040400788c */ /* 0x000fcc000bf05270 */
[----:B------:R-:W-:-:S13]  /*0ef0*/  PLOP3.LUT P1, PT, PT, PT, UP0, 0x80, 0x0 ;  /* 0x000000000000781c */ /* 0x000fda0003f2f008 */
[----:B------:R-:W-:Y:S05]  /*0f00*/  @P1 BRA `(.L_x_11) ;  /* 0x0000000000741947 */ /* 0x000fea0003800000 */
[----:B------:R-:W-:Y:S01]  /*0f10*/  R2UR UR5, R168 ;  /* 0x00000000a80572ca */ /* 0x000fe200000e0000 */
[----:B------:R-:W-:Y:S02]  /*0f20*/  UIADD3 UR4, UR47, -0x1, URZ ;  /* 0xffffffff2f047890 */ /* 0x000fe4000fffe03f */
[----:B------:R-:W-:Y:S02]  /*0f30*/  ULOP3.LUT UR47, UR47, 0x1, URZ, 0xc, !UPT ;  /* 0x000000012f2f7892 */ /* 0x000fe4000f8e0c3f */
[----:B------:R-:W-:-:S04]  /*0f40*/  ULOP3.LUT UR4, UR4, 0x2, URZ, 0xc0, !UPT ;  /* 0x0000000204047892 */ /* 0x000fc8000f8ec03f */
[----:B------:R-:W-:-:S04]  /*0f50*/  USHF.R.U32.HI UR4, URZ, 0x1, UR4 ;  /* 0x000000013f047899 */ /* 0x000fc80008011604 */
[----:B------:R-:W-:-:S06]  /*0f60*/  ULOP3.LUT UR5, UR5, UR4, URZ, 0x3c, !UPT ;  /* 0x0000000405057292 */ /* 0x000fcc000f8e3c3f */
[----:B------:R-:W-:Y:S01]  /*0f70*/  MOV R168, UR5 ;  /* 0x0000000500a87c02 */ /* 0x000fe20008000f00 */
[----:B------:R-:W-:Y:S06]  /*0f80*/  BRA `(.L_x_11) ;  /* 0x0000000000547947 */ /* 0x000fec0003800000 */
.L_x_10:
[----:B------:R-:W-:Y:S01]  /*0f90*/  R2UR UR5, R168 ;  /* 0x00000000a80572ca */ /* 0x000fe200000e0000 */
[----:B------:R-:W-:Y:S02]  /*0fa0*/  ULOP3.LUT UP0, URZ, UR47, 0x2, URZ, 0xc0, !UPT ;  /* 0x000000022f3f7892 */ /* 0x000fe4000f80c03f */
[----:B------:R-:W-:Y:S02]  /*0fb0*/  ULOP3.LUT UR47, UR47, 0x1, URZ, 0xc0, !UPT ;  /* 0x000000012f2f7892 */ /* 0x000fe4000f8ec03f */
[----:B------:R-:W-:-:S08]  /*0fc0*/  USEL UR4, URZ, 0x1, UP0 ;  /* 0x000000013f047887 */ /* 0x000fd00008000000 */
[----:B------:R-:W-:-:S06]  /*0fd0*/  ULOP3.LUT UR5, UR5, UR4, URZ, 0x3c, !UPT ;  /* 0x0000000405057292 */ /* 0x000fcc000f8e3c3f */
[----:B------:R-:W-:Y:S01]  /*0fe0*/  MOV R168, UR5 ;  /* 0x0000000500a87c02 */ /* 0x000fe20008000f00 */
[----:B------:R-:W-:Y:S06]  /*0ff0*/  BRA `(.L_x_11) ;  /* 0x0000000000387947 */ /* 0x000fec0003800000 */
.L_x_9:
[----:B------:R-:W-:Y:S01]  /*1000*/  R2UR UR5, R168 ;  /* 0x00000000a80572ca */ /* 0x000fe200000e0000 */
[----:B------:R-:W-:Y:S02]  /*1010*/  UIADD3 UR4, UR47, 0x1, URZ ;  /* 0x000000012f047890 */ /* 0x000fe4000fffe03f */
[----:B------:R-:W-:Y:S02]  /*1020*/  ULOP3.LUT UR47, UR47, 0x1, URZ, 0xc, !UPT ;  /* 0x000000012f2f7892 */ /* 0x000fe4000f8e0c3f */
[----:B------:R-:W-:-:S04]  /*1030*/  UISETP.GT.U32.AND UP0, UPT, UR4, 0x1, UPT ;  /* 0x000000010400788c */ /* 0x000fc8000bf04070 */
[----:B------:R-:W-:-:S04]  /*1040*/  USEL UR4, URZ, 0x1, !UP0 ;  /* 0x000000013f047887 */ /* 0x000fc8000c000000 */
[----:B------:R-:W-:-:S06]  /*1050*/  ULOP3.LUT UR5, UR5, UR4, URZ, 0x3c, !UPT ;  /* 0x0000000405057292 */ /* 0x000fcc000f8e3c3f */
[----:B------:R-:W-:Y:S01]  /*1060*/  MOV R168, UR5 ;  /* 0x0000000500a87c02 */ /* 0x000fe20008000f00 */
[----:B------:R-:W-:Y:S06]  /*1070*/  BRA `(.L_x_11) ;  /* 0x0000000000187947 */ /* 0x000fec0003800000 */
.L_x_8:
[----:B------:R-:W-:Y:S01]  /*1080*/  R2UR UR5, R168 ;  /* 0x00000000a80572ca */ /* 0x000fe200000e0000 */
[----:B------:R-:W-:Y:S02]  /*1090*/  UISETP.GT.U32.AND UP0, UPT, UR47, 0x1, UPT ;  /* 0x000000012f00788c */ /* 0x000fe4000bf04070 */
[----:B------:R-:W-:Y:S02]  /*10a0*/  ULOP3.LUT UR47, UR47, 0x1, URZ, 0xc0, !UPT ;  /* 0x000000012f2f7892 */ /* 0x000fe4000f8ec03f */
[----:B------:R-:W-:-:S08]  /*10b0*/  USEL UR4, URZ, 0x1, !UP0 ;  /* 0x000000013f047887 */ /* 0x000fd0000c000000 */
[----:B------:R-:W-:-:S06]  /*10c0*/  ULOP3.LUT UR5, UR5, UR4, URZ, 0x3c, !UPT ;  /* 0x0000000405057292 */ /* 0x000fcc000f8e3c3f */
[----:B------:R-:W-:-:S07]  /*10d0*/  MOV R168, UR5 ;  /* 0x0000000500a87c02 */ /* 0x000fce0008000f00 */
.L_x_11:
        /* <DEDUP_REMOVED lines=13> */
[----:B------:R-:W-:Y:S01]  /*11b0*/  ULEA UR61, UR61, 0x3, 0x1 ;  /* 0x000000033d3d7891 */ /* 0x000fe2000f8e083f */
[----:B------:R-:W-:Y:S11]  /*11c0*/  BRA `(.L_x_15) ;  /* 0x0000000000147947 */ /* 0x000ff60003800000 */
.L_x_14:
[----:B------:R-:W-:Y:S01]  /*11d0*/  ULEA UR61, UR61, 0x2, 0x1 ;  /* 0x000000023d3d7891 */ /* 0x000fe2000f8e083f */
[----:B------:R-:W-:Y:S11]  /*11e0*/  BRA `(.L_x_15) ;  /* 0x00000000000c7947 */ /* 0x000ff60003800000 */
.L_x_13:
[----:B------:R-:W-:Y:S01]  /*11f0*/  ULEA UR61, UR61, 0x1, 0x1 ;  /* 0x000000013d3d7891 */ /* 0x000fe2000f8e083f */
[----:B------:R-:W-:Y:S11]  /*1200*/  BRA `(.L_x_15) ;  /* 0x0000000000047947 */ /* 0x000ff60003800000 */
.L_x_12:
[----:B------:R-:W-:-:S12]  /*1210*/  USHF.L.U32 UR61, UR61, 0x1, URZ ;  /* 0x000000013d3d7899 */ /* 0x000fd8000800063f */
.L_x_15:
[----:B------:R-:W-:-:S13]  /*1220*/  R2UR UR4, R16 ;  /* 0x00000000100472ca */ /* 0x000fda00000e0000 */
[----:B------:R-:W-:-:S04]  /*1230*/  ULOP3.LUT UR4, UR4, 0x1, URZ, 0xfc, !UPT ;  /* 0x0000000104047892 */ /* 0x000fc8000f8efc3f */
[----:B------:R-:W-:-:S06]  /*1240*/  UISETP.NE.AND UP0, UPT, UR4, 0x3, UPT ;  /* 0x000000030400788c */ /* 0x000fcc000bf05270 */
[----:B------:R-:W-:-:S13]  /*1250*/  PLOP3.LUT P0, PT, PT, PT, UP0, 0x80, 0x0 ;  /* 0x000000000000781c */ /* 0x000fda0003f0f008 */
[----:B------:R-:W-:Y:S05]  /*1260*/  @!P0 BRA `(.L_x_16) ;  /* 0x0000000000048947 */ /* 0x000fea0003800000 */
[----:B------:R-:W-:Y:S01]  /*1270*/  BPT.TRAP 0x1 ;  /* 0x000000040000795c */ /* 0x000fe20000300000 */
.L_x_16:
[----:B------:R-:W1:Y:S01]  /*1280*/  S2UR UR5, SR_CgaCtaId ;  /* 0x00000000000579c3 */ /* 0x000e620000008800 */
[----:B------:R-:W-:Y:S01]  /*1290*/  R2UR UR8, R168 ;  /* 0x00000000a80872ca */ /* 0x000fe200000e0000 */
[----:B------:R-:W-:Y:S01]  /*12a0*/  UMOV UR4, 0x400 ;  /* 0x0000040000047882 */ /* 0x000fe20000000000 */
[----:B------:R-:W-:-:S11]  /*12b0*/  R2UR UR7, R18 ;  /* 0x00000000120772ca */ /* 0x000fd600000e0000 */
[----:B------:R-:W-:-:S04]  /*12c0*/  MOV R0, UR8 ;  /* 0x0000000800007c02 */ /* 0x000fc80008000f00 */
[----:B------:R-:W-:Y:S01]  /*12d0*/  SHF.L.U32 R0, R0, 0x1f, RZ ;  /* 0x0000001f00007819 */ /* 0x000fe200000006ff */
[----:B-1----:R-:W-:Y:S02]  /*12e0*/  ULEA UR4, UR5, UR4, 0x18 ;  /* 0x0000000405047291 */ /* 0x002fe4000f8ec03f */
[----:B------:R-:W-:Y:S02]  /*12f0*/  ULOP3.LUT UR5, UR7, 0x1, URZ, 0xfc, !UPT ;  /* 0x0000000107057892 */ /* 0x000fe4000f8efc3f */
[----:B------:R-:W-:Y:S02]  /*1300*/  ULEA UR6, UR47, UR4, 0x3 ;  /* 0x000000042f067291 */ /* 0x000fe4000f8e183f */
[----:B------:R-:W-:-:S06]  /*1310*/  UISETP.NE.AND UP0, UPT, UR5, 0x3, UPT ;  /* 0x000000030500788c */ /* 0x000fcc000bf05270 */
[----:B------:R-:W-:Y:S01]  /*1320*/  PLOP3.LUT P0, PT, PT, PT, UP0, 0x80, 0x0 ;  /* 0x000000000000781c */ /* 0x000fe20003f0f008 */
[----:B------:R-:W1:Y:S02]  /*1330*/  SYNCS.PHASECHK.TRANS64.TRYWAIT P1, [UR6+0x35450], R0 ;  /* 0x03545000ff0075a7 */ /* 0x000e640008020146 */
[----:B-1----:R-:W-:Y:S10]  /*1340*/  @!P1 BRA `(.L_x_17) ;  /* 0x0000009c00dc9947 */ /* 0x002ff40003800000 */
.L_x_119:
[----:B------:R-:W-:Y:S05]  /*1350*/  @!P0 BRA `(.L_x_18) ;  /* 0x0000000000048947 */ /* 0x000fea0003800000 */
[----:B------:R-:W-:Y:S01]  /*1360*/  BPT.TRAP 0x1 ;  /* 0x000000040000795c */ /* 0x000fe20000300000 */
.L_x_18:
[----:B------:R-:W-:Y:S01]  /*1370*/  ULEA UR41, UR45, UR4, 0x3 ;  /* 0x000000042d297291 */ /* 0x000fe2000f8e183f */
[----:B-1----:R-:W-:Y:S01]  /*1380*/  SHF.L.U32 R0, R23, 0x1f, RZ ;  /* 0x0000001f17007819 */ /* 0x002fe200000006ff */
[----:B------:R-:W-:Y:S01]  /*1390*/  UIADD3 UR40, UR4, 0x35490, URZ ;  /* 0x0003549004287890 */ /* 0x000fe2000fffe03f */
[----:B------:R-:W-:Y:S02]  /*13a0*/  R2UR UR5, R19 ;  /* 0x00000000130572ca */ /* 0x000fe400000e0000 */
[----:B------:R-:W-:-:S04]  /*13b0*/  SHF.L.U32 R3, R169, 0x1f, RZ ;  /* 0x0000001fa9037819 */ /* 0x000fc800000006ff */
[----:B------:R-:W1:Y:S07]  /*13c0*/  SYNCS.PHASECHK.TRANS64.TRYWAIT P1, [UR41+0x35400], R0 ;  /* 0x03540000ff0075a7 */ /* 0x000e6e0008020169 */
[----:B------:R-:W-:Y:S02]  /*13d0*/  ULEA UR42, UR5, 0xfffffff8, 0x3 ;  /* 0xfffffff8052a7891 */ /* 0x000fe4000f8e183f */
[----:B------:R-:W-:Y:S02]  /*13e0*/  ULEA UR5, UR5, UR40, 0x3 ;  /* 0x0000002805057291 */ /* 0x000fe4000f8e183f */
[----:B------:R-:W-:Y:S01]  /*13f0*/  ULOP3.LUT UR42, UR42, 0x8, URZ, 0xc, !UPT ;  /* 0x000000082a2a7892 */ /* 0x000fe2000f8e0c3f */
[----:B-1----:R-:W-:Y:S11]  /*1400*/  @!P1 BRA `(.L_x_19) ;  /* 0x0000009c00c49947 */ /* 0x002ff60003800000 */
.L_x_120:
[----:B------:R-:W2:Y:S02]  /*1410*/  SYNCS.PHASECHK.TRANS64.TRYWAIT P1, [UR5+-0x8], R3 ;  /* 0xfffff803ff0075a7 */ /* 0x000ea40008020145 */
[----:B--2---:R-:W-:Y:S05]  /*1420*/  @!P1 BRA `(.L_x_20) ;  /* 0x0000009c00d49947 */ /* 0x004fea0003800000 */
.L_x_121:
[----:B------:R-:W-:Y:S01]  /*1430*/  UIADD3 UR6, UR4, 0xe000, URZ ;  /* 0x0000e00004067890 */ /* 0x000fe2000fffe03f */
[----:B------:R-:W-:Y:S01]  /*1440*/  WARPGROUP.ARRIVE ;  /* 0x00000000000079c5 */ /* 0x000fe20000000000 */
[----:B------:R-:W-:Y:S02]  /*1450*/  USHF.R.U32.HI UR5, URZ, 0x4, UR4 ;  /* 0x000000043f057899 */ /* 0x000fe40008011604 */
[----:B------:R-:W-:Y:S02]  /*1460*/  USHF.R.U32.HI UR7, URZ, 0x4, UR6 ;  /* 0x000000043f077899 */ /* 0x000fe40008011606 */
[----:B------:R-:W-:Y:S02]  /*1470*/  ULOP3.LUT UR6, UR5, 0x3fff, URZ, 0xc0, !UPT ;  /* 0x00003fff05067892 */ /* 0x000fe4000f8ec03f */
[----:B------:R-:W-:Y:S02]  /*1480*/  ULOP3.LUT UR5, UR7, 0x3fff, URZ, 0xc0, !UPT ;  /* 0x00003fff07057892 */ /* 0x000fe4000f8ec03f */
[----:B------:R-:W-:-:S02]  /*1490*/  ULOP3.LUT UR6, UR6, 0x10000, URZ, 0xfc, !UPT ;  /* 0x0001000006067892 */ /* 0x000fc4000f8efc3f */
[----:B------:R-:W-:Y:S02]  /*14a0*/  ULOP3.LUT UR46, UR5, 0x10000, URZ, 0xfc, !UPT ;  /* 0x00010000052e7892 */ /* 0x000fe4000f8efc3f */
[----:B------:R-:W-:Y:S02]  /*14b0*/  UIMAD UR7, UR47, 0x700, UR6 ;  /* 0x000007002f0778a4 */ /* 0x000fe4000f8e0206 */
[----:B------:R-:W-:Y:S01]  /*14c0*/  UIMAD UR6, UR45, 0x700, UR46 ;  /* 0x000007002d0678a4 */ /* 0x000fe2000f8e022e */
[----:B------:R-:W-:Y:S01]  /*14d0*/  UMOV UR9, 0x80000020 ;  /* 0x8000002000097882 */ /* 0x000fe20000000000 */
[----:B------:R-:W-:Y:S01]  /*14e0*/  UMOV UR11, 0x80000020 ;  /* 0x80000020000b7882 */ /* 0x000fe20000000000 */
[----:B------:R-:W-:Y:S02]  /*14f0*/  IMAD.U32 R7, RZ, RZ, UR9 ;  /* 0x00000009ff077e24 */ /* 0x000fe4000f8e00ff */
[----:B------:R-:W-:Y:S01]  /*1500*/  UMOV UR8, UR7 ;  /* 0x0000000700087c82 */ /* 0x000fe20008000000 */
[----:B------:R-:W-:Y:S01]  /*1510*/  UMOV UR13, 0x80000020 ;  /* 0x80000020000d7882 */ /* 0x000fe20000000000 */
[----:B------:R-:W-:Y:S01]  /*1520*/  UMOV UR10, UR6 ;  /* 0x00000006000a7c82 */ /* 0x000fe20008000000 */
[----:B------:R-:W-:Y:S01]  /*1530*/  MOV R6, UR8 ;  /* 0x0000000800067c02 */ /* 0x000fe20008000f00 */
[----:B------:R-:W-:Y:S01]  /*1540*/  HGMMA.64x64x16.F32.BF16 R24, gdesc[UR8], RZ, !UPT, gsb0 ;  /* 0x00e00000081879f0 */ /* 0x000fe2000c0018ff */
[----:B------:R-:W-:Y:S01]  /*1550*/  UIADD3 UR8, UR7, 0x2, URZ ;  /* 0x0000000207087890 */ /* 0x000fe2000fffe03f */
[----:B------:R-:W-:Y:S01]  /*1560*/  MOV R9, UR13 ;  /* 0x0000000d00097c02 */ /* 0x000fe20008000f00 */
[----:B------:R-:W-:Y:S01]  /*1570*/  UIADD3 UR9, UR6, 0x2, URZ ;  /* 0x0000000206097890 */ /* 0x000fe2000fffe03f */
[----:B------:R-:W-:Y:S01]  /*1580*/  UMOV UR15, 0x80000020 ;  /* 0x80000020000f7882 */ /* 0x000fe20000000000 */
[----:B------:R-:W-:-:S03]  /*1590*/  UIADD3 UR56, UR7, 0x102, URZ ;  /* 0x0000010207387890 */ /* 0x000fc6000fffe03f */
[----:B------:R-:W-:Y:S01]  /*15a0*/  UMOV UR12, UR8 ;  /* 0x00000008000c7c82 */ /* 0x000fe20008000000 */
[----:B------:R-:W-:Y:S01]  /*15b0*/  UIADD3 UR8, UR7, 0x100, URZ ;  /* 0x0000010007087890 */ /* 0x000fe2000fffe03f */
[----:B------:R-:W-:Y:S01]  /*15c0*/  MOV R8, UR12 ;  /* 0x0000000c00087c02 */ /* 0x000fe20008000f00 */
[----:B------:R-:W-:Y:S01]  /*15d0*/  UMOV UR14, UR9 ;  /* 0x00000009000e7c82 */ /* 0x000fe20008000000 */
[----:B------:R-:W-:Y:S02]  /*15e0*/  UIADD3 UR9, UR6, 0x100, URZ ;  /* 0x0000010006097890 */ /* 0x000fe4000fffe03f */
[----:B------:R-:W-:Y:S01]  /*15f0*/  UIADD3 UR58, UR6, 0x102, URZ ;  /* 0x00000102063a7890 */ /* 0x000fe2000fffe03f */
[----:B------:R-:W-:Y:S01]  /*1600*/  UMOV UR57, 0x80000020 ;  /* 0x8000002000397882 */ /* 0x000fe20000000000 */
[----:B------:R-:W-:Y:S01]  /*1610*/  UMOV UR59, 0x80000020 ;  /* 0x80000020003b7882 */ /* 0x000fe20000000000 */
[----:B------:R-:W-:Y:S02]  /*1620*/  UIADD3 UR52, UR7, 0x200, URZ ;  /* 0x0000020007347890 */ /* 0x000fe4000fffe03f */
[----:B------:R-:W-:Y:S01]  /*1630*/  UIADD3 UR54, UR6, 0x200, URZ ;  /* 0x0000020006367890 */ /* 0x000fe2000fffe03f */
[----:B------:R-:W-:Y:S01]  /*1640*/  UMOV UR53, 0x80000020 ;  /* 0x8000002000357882 */ /* 0x000fe20000000000 */
[----:B------:R-:W-:Y:S01]  /*1650*/  UMOV UR55, 0x80000020 ;  /* 0x8000002000377882 */ /* 0x000fe20000000000 */
[----:B------:R-:W-:Y:S01]  /*1660*/  UIADD3 UR10, UR6, 0x202, URZ ;  /* 0x00000202060a7890 */ /* 0x000fe2000fffe03f */
[----:B------:R-:W-:Y:S01]  /*1670*/  UMOV UR11, 0x80000020 ;  /* 0x80000020000b7882 */ /* 0x000fe20000000000 */
[----:B------:R-:W-:-:S02]  /*1680*/  UIADD3 UR16, UR7, 0x302, URZ ;  /* 0x0000030207107890 */ /* 0x000fc4000fffe03f */
[----:B------:R-:W-:Y:S01]  /*1690*/  UIADD3 UR18, UR6, 0x302, URZ ;  /* 0x0000030206127890 */ /* 0x000fe2000fffe03f */
[----:B------:R-:W-:Y:S01]  /*16a0*/  UMOV UR17, 0x80000020 ;  /* 0x8000002000117882 */ /* 0x000fe20000000000 */
[----:B------:R-:W-:Y:S01]  /*16b0*/  UMOV UR19, 0x80000020 ;  /* 0x8000002000137882 */ /* 0x000fe20000000000 */
        /* <DEDUP_REMOVED lines=24> */
[----:B------:R-:W-:Y:S02]  /*1840*/  WARPGROUP.DEPBAR.LE gsb0, 0x0 ;  /* 0x00008000000079c5 */ /* 0x000fe40000010000 */
[----:B------:R-:W-:-:S06]  /*1850*/  WARPGROUP.ARRIVE ;  /* 0x00000000000079c5 */ /* 0x000fcc0000000000 */
[----:B------:R-:W-:Y:S01]  /*1860*/  HGMMA.64x64x16.F32.BF16 R24, gdesc[UR12], R24, gsb0 ;  /* 0x00e000000c1879f0 */ /* 0x000fe20008001818 */
[----:B------:R-:W-:Y:S01]  /*1870*/  UMOV UR12, UR8 ;  /* 0x00000008000c7c82 */ /* 0x000fe20008000000 */
[----:B------:R-:W-:Y:S01]  /*1880*/  UMOV UR13, 0x80000020 ;  /* 0x80000020000d7882 */ /* 0x000fe20000000000 */
[----:B------:R-:W-:Y:S01]  /*1890*/  UMOV UR14, UR9 ;  /* 0x00000009000e7c82 */ /* 0x000fe20008000000 */
[----:B------:R-:W-:Y:S01]  /*18a0*/  UMOV UR15, 0x80000020 ;  /* 0x80000020000f7882 */ /* 0x000fe20000000000 */
[----:B------:R-:W-:Y:S01]  /*18b0*/  UIADD3 UR8, UR7, 0x202, URZ ;  /* 0x0000020207087890 */ /* 0x000fe2000fffe03f */
[----:B------:R-:W-:Y:S01]  /*18c0*/  MOV R10, UR12 ;  /* 0x0000000c000a7c02 */ /* 0x000fe20008000f00 */
[----:B------:R-:W-:Y:S01]  /*18d0*/  UMOV UR9, 0x80000020 ;  /* 0x8000002000097882 */ /* 0x000fe20000000000 */
[----:B------:R-:W-:Y:S01]  /*18e0*/  MOV R11, UR13 ;  /* 0x0000000d000b7c02 */ /* 0x000fe20008000f00 */
[----:B------:R-:W-:Y:S02]  /*18f0*/  WARPGROUP.DEPBAR.LE gsb0, 0x0 ;  /* 0x00008000000079c5 */ /* 0x000fe40000010000 */
[----:B------:R-:W-:-:S06]  /*1900*/  WARPGROUP.ARRIVE ;  /* 0x00000000000079c5 */ /* 0x000fcc0000000000 */
[----:B------:R-:W-:Y:S01]  /*1910*/  HGMMA.64x64x16.F32.BF16 R24, gdesc[UR12], R24, gsb0 ;  /* 0x00e000000c1879f0 */ /* 0x000fe20008001818 */
[----:B------:R-:W-:Y:S02]  /*1920*/  UIADD3 UR12, UR7, 0x300, URZ ;  /* 0x00000300070c7890 */ /* 0x000fe4000fffe03f */
[----:B------:R-:W-:Y:S01]  /*1930*/  UIADD3 UR14, UR6, 0x300, URZ ;  /* 0x00000300060e7890 */ /* 0x000fe2000fffe03f */
[----:B------:R-:W-:Y:S01]  /*1940*/  UMOV UR13, 0x80000020 ;  /* 0x80000020000d7882 */ /* 0x000fe20000000000 */
[----:B------:R-:W-:Y:S01]  /*1950*/  UMOV UR15, 0x80000020 ;  /* 0x80000020000f7882 */ /* 0x000fe20000000000 */
[----:B------:R-:W-:Y:S01]  /*1960*/  ULDC UR6, c[0x0][0x604] ;  /* 0x0001810000067ab9 */ /* 0x000fe20000000800 */
[----:B------:R-:W-:Y:S02]  /*1970*/  WARPGROUP.DEPBAR.LE gsb0, 0x0 ;  /* 0x00008000000079c5 */ /* 0x000fe40000010000 */
[----:B------:R-:W-:-:S06]  /*1980*/  WARPGROUP.ARRIVE ;  /* 0x00000000000079c5 */ /* 0x000fcc0000000000 */
[----:B------:R-:W-:Y:S03]  /*1990*/  HGMMA.64x64x16.F32.BF16 R24, gdesc[UR56], R24, gsb0 ;  /* 0x00e00000381879f0 */ /* 0x000fe60008001818 */
        /* <DEDUP_REMOVED lines=31> */
[----:B-1----:R-:W-:-:S04]  /*1b90*/  FMNMX R3, R24, R25, !PT ;  /* 0x0000001918037209 */ /* 0x002fc80007800000 */
[----:B------:R-:W-:-:S04]  /*1ba0*/  FMNMX R0, R28, R3, !PT ;  /* 0x000000031c007209 */ /* 0x000fc80007800000 */
        /* <DEDUP_REMOVED lines=12> */
[----:B------:R-:W-:-:S05]  /*1c70*/  FMNMX R4, R53, R0, !PT ;  /* 0x0000000035047209 */ /* 0x000fca0007800000 */
[----:B------:R-:W1:Y:S02]  /*1c80*/  SHFL.BFLY PT, R3, R4, 0x1, 0x1f ;  /* 0x0c201f0004037f89 */ /* 0x000e6400000e0000 */
[----:B-1----:R-:W-:Y:S02]  /*1c90*/  FMNMX R12, R4, R3, !PT ;  /* 0x00000003040c7209 */ /* 0x002fe40007800000 */
[----:B------:R-:W-:-:S03]  /*1ca0*/  FMNMX R3, R26, R27, !PT ;  /* 0x0000001b1a037209 */ /* 0x000fc60007800000 */
[----:B------:R-:W1:Y:S01]  /*1cb0*/  SHFL.BFLY PT, R5, R12, 0x2, 0x1f ;  /* 0x0c401f000c057f89 */ /* 0x000e6200000e0000 */
[----:B------:R-:W-:-:S04]  /*1cc0*/  FMNMX R0, R30, R3, !PT ;  /* 0x000000031e007209 */ /* 0x000fc80007800000 */
[----:B------:R-:W-:-:S04]  /*1cd0*/  FMNMX R3, R31, R0, !PT ;  /* 0x000000001f037209 */ /* 0x000fc80007800000 */
[----:B------:R-:W-:-:S04]  /*1ce0*/  FMNMX R0, R34, R3, !PT ;  /* 0x0000000322007209 */ /* 0x000fc80007800000 */
[----:B------:R-:W-:-:S04]  /*1cf0*/  FMNMX R3, R35, R0, !PT ;  /* 0x0000000023037209 */ /* 0x000fc80007800000 */
[----:B------:R-:W-:-:S04]  /*1d00*/  FMNMX R0, R38, R3, !PT ;  /* 0x0000000326007209 */ /* 0x000fc80007800000 */
[----:B------:R-:W-:Y:S02]  /*1d10*/  FMNMX R3, R39, R0, !PT ;  /* 0x0000000027037209 */ /* 0x000fe40007800000 */
[----:B-1----:R-:W-:Y:S02]  /*1d20*/  FMNMX R5, R12, R5, !PT ;  /* 0x000000050c057209 */ /* 0x002fe40007800000 */
[----:B------:R-:W-:Y:S02]  /*1d30*/  FMNMX R0, R42, R3, !PT ;  /* 0x000000032a007209 */ /* 0x000fe40007800000 */
[----:B------:R-:W-:Y:S02]  /*1d40*/  FSETP.NEU.AND P1, PT, R5, -INF , PT ;  /* 0xff8000000500780b */ /* 0x000fe40003f2d000 */
[----:B------:R-:W-:Y:S02]  /*1d50*/  FMNMX R3, R43, R0, !PT ;  /* 0x000000002b037209 */ /* 0x000fe40007800000 */
[----:B------:R-:W-:-:S02]  /*1d60*/  FSEL R4, R5, RZ, P1 ;  /* 0x000000ff05047208 */ /* 0x000fc40000800000 */
[----:B------:R-:W-:-:S03]  /*1d70*/  FMNMX R0, R46, R3, !PT ;  /* 0x000000032e007209 */ /* 0x000fc60007800000 */
[----:B------:R-:W-:Y:S01]  /*1d80*/  FMUL R12, R4, UR6 ;  /* 0x00000006040c7c20 */ /* 0x000fe20008400000 */
[----:B------:R-:W-:-:S03]  /*1d90*/  FMNMX R3, R47, R0, !PT ;  /* 0x000000002f037209 */ /* 0x000fc60007800000 */
[--C-:B------:R-:W-:Y:S01]  /*1da0*/  FFMA R24, R24, UR6, -R12.reuse ;  /* 0x0000000618187c23 */ /* 0x100fe2000800080c */
[----:B------:R-:W-:Y:S01]  /*1db0*/  FMNMX R0, R50, R3, !PT ;  /* 0x0000000332007209 */ /* 0x000fe20007800000 */
[--C-:B------:R-:W-:Y:S01]  /*1dc0*/  FFMA R25, R25, UR6, -R12.reuse ;  /* 0x0000000619197c23 */ /* 0x100fe2000800080c */
[--C-:B------:R-:W-:Y:S01]  /*1dd0*/  FFMA R36, R36, UR6, -R12.reuse ;  /* 0x0000000624247c23 */ /* 0x100fe2000800080c */
[--C-:B------:R-:W-:Y:S01]  /*1de0*/  FFMA R29, R29, UR6, -R12.reuse ;  /* 0x000000061d1d7c23 */ /* 0x100fe2000800080c */
[----:B------:R-:W-:Y:S01]  /*1df0*/  FSETP.GEU.AND P5, PT, R24, -126, PT ;  /* 0xc2fc00001800780b */ /* 0x000fe20003fae000 */
[--C-:B------:R-:W-:Y:S01]  /*1e00*/  FFMA R33, R33, UR6, -R12.reuse ;  /* 0x0000000621217c23 */ /* 0x100fe2000800080c */
[----:B------:R-:W-:Y:S01]  /*1e10*/  FMNMX R3, R51, R0, !PT ;  /* 0x0000000033037209 */ /* 0x000fe20007800000 */
        /* <DEDUP_REMOVED lines=10> */
[----:B------:R-:W-:Y:S01]  /*1ec0*/  @!P5 FMUL R24, R24, 0.5 ;  /* 0x3f0000001818d820 */ /* 0x000fe20000400000 */
[----:B------:R-:W-:Y:S01]  /*1ed0*/  FSETP.GEU.AND P3, PT, R28, -126, PT ;  /* 0xc2fc00001c00780b */ /* 0x000fe20003f6e000 */
[----:B------:R-:W1:Y:S01]  /*1ee0*/  SHFL.BFLY PT, R3, R0, 0x1, 0x1f ;  /* 0x0c201f0000037f89 */ /* 0x000e6200000e0000 */
[----:B------:R-:W-:Y:S01]  /*1ef0*/  FSETP.GEU.AND P1, PT, R32, -126, PT ;  /* 0xc2fc00002000780b */ /* 0x000fe20003f2e000 */
[----:B------:R-:W-:Y:S01]  /*1f00*/  @!P6 FMUL R25, R25, 0.5 ;  /* 0x3f0000001919e820 */ /* 0x000fe20000400000 */
[--C-:B------:R-:W-:Y:S01]  /*1f10*/  FFMA R49, R49, UR6, -R12.reuse ;  /* 0x0000000631317c23 */ /* 0x100fe2000800080c */
[----:B------:R-:W2:Y:S01]  /*1f20*/  MUFU.EX2 R24, R24 ;  /* 0x0000001800187308 */ /* 0x000ea20000000800 */
[--C-:B------:R-:W-:Y:S01]  /*1f30*/  FFMA R40, R40, UR6, -R12.reuse ;  /* 0x0000000628287c23 */ /* 0x100fe2000800080c */
[----:B------:R-:W-:Y:S01]  /*1f40*/  @!P2 FMUL R29, R29, 0.5 ;  /* 0x3f0000001d1da820 */ /* 0x000fe20000400000 */
[--C-:B------:R-:W-:Y:S01]  /*1f50*/  FFMA R44, R44, UR6, -R12.reuse ;  /* 0x000000062c2c7c23 */ /* 0x100fe2000800080c */
[--C-:B------:R-:W-:Y:S01]  /*1f60*/  FFMA R48, R48, UR6, -R12.reuse ;  /* 0x0000000630307c23 */ /* 0x100fe2000800080c */
[--C-:B------:R-:W-:Y:S01]  /*1f70*/  FFMA R52, R52, UR6, -R12.reuse ;  /* 0x0000000634347c23 */ /* 0x100fe2000800080c */
[----:B------:R-:W-:Y:S01]  /*1f80*/  @!P4 FMUL R33, R33, 0.5 ;  /* 0x3f0000002121c820 */ /* 0x000fe20000400000 */
[----:B------:R-:W-:Y:S01]  /*1f90*/  FFMA R53, R53, UR6, -R12 ;  /* 0x0000000635357c23 */ /* 0x000fe2000800080c */
[----:B------:R-:W3:Y:S01]  /*1fa0*/  MUFU.EX2 R25, R25 ;  /* 0x0000001900197308 */ /* 0x000ee20000000800 */
[----:B------:R-:W-:Y:S01]  /*1fb0*/  @!P3 FMUL R28, R28, 0.5 ;  /* 0x3f0000001c1cb820 */ /* 0x000fe20000400000 */
[----:B------:R-:W-:-:S06]  /*1fc0*/  @!P1 FMUL R32, R32, 0.5 ;  /* 0x3f00000020209820 */ /* 0x000fcc0000400000 */
[----:B------:R-:W4:Y:S01]  /*1fd0*/  MUFU.EX2 R29, R29 ;  /* 0x0000001d001d7308 */ /* 0x000f220000000800 */
[----:B--2---:R-:W-:Y:S01]  /*1fe0*/  @!P5 FMUL R24, R24, R24 ;  /* 0x000000181818d220 */ /* 0x004fe20000400000 */
[----:B------:R-:W-:Y:S02]  /*1ff0*/  FSETP.GEU.AND P5, PT, R36, -126, PT ;  /* 0xc2fc00002400780b */ /* 0x000fe40003fae000 */
[----:B-1----:R-:W-:-:S04]  /*2000*/  FMNMX R3, R0, R3, !PT ;  /* 0x0000000300037209 */ /* 0x002fc80007800000 */
[----:B------:R-:W1:Y:S01]  /*2010*/  MUFU.EX2 R33, R33 ;  /* 0x0000002100217308 */ /* 0x000e620000000800 */
[----:B---3--:R-:W-:Y:S01]  /*2020*/  @!P6 FMUL R25, R25, R25 ;  /* 0x000000191919e220 */ /* 0x008fe20000400000 */
[----:B------:R-:W-:Y:S01]  /*2030*/  FSETP.GEU.AND P6, PT, R37, -126, PT ;  /* 0xc2fc00002500780b */ /* 0x000fe20003fce000 */
[----:B------:R-:W2:Y:S04]  /*2040*/  SHFL.BFLY PT, R4, R3, 0x2, 0x1f ;  /* 0x0c401f0003047f89 */ /* 0x000ea800000e0000 */
[----:B------:R-:W-:Y:S01]  /*2050*/  @!P5 FMUL R36, R36, 0.5 ;  /* 0x3f0000002424d820 */ /* 0x000fe20000400000 */
[----:B------:R-:W3:Y:S01]  /*2060*/  MUFU.EX2 R28, R28 ;  /* 0x0000001c001c7308 */ /* 0x000ee20000000800 */
[----:B----4-:R-:W-:Y:S01]  /*2070*/  @!P2 FMUL R29, R29, R29 ;  /* 0x0000001d1d1da220 */ /* 0x010fe20000400000 */
[----:B------:R-:W-:-:S05]  /*2080*/  FSETP.GEU.AND P2, PT, R41, -126, PT ;  /* 0xc2fc00002900780b */ /* 0x000fca0003f4e000 */
[----:B------:R-:W-:Y:S01]  /*2090*/  @!P6 FMUL R37, R37, 0.5 ;  /* 0x3f0000002525e820 */ /* 0x000fe20000400000 */
[----:B------:R-:W4:Y:S01]  /*20a0*/  MUFU.EX2 R36, R36 ;  /* 0x0000002400247308 */ /* 0x000f220000000800 */
[----:B-1----:R-:W-:Y:S01]  /*20b0*/  @!P4 FMUL R33, R33, R33 ;  /* 0x000000212121c220 */ /* 0x002fe20000400000 */
[----:B------:R-:W-:-:S05]  /*20c0*/  FSETP.GEU.AND P4, PT, R45, -126, PT ;  /* 0xc2fc00002d00780b */ /* 0x000fca0003f8e000 */
[----:B------:R-:W-:Y:S01]  /*20d0*/  @!P2 FMUL R41, R41, 0.5 ;  /* 0x3f0000002929a820 */ /* 0x000fe20000400000 */
[----:B------:R-:W1:Y:S01]  /*20e0*/  MUFU.EX2 R32, R32 ;  /* 0x0000002000207308 */ /* 0x000e620000000800 */
[----:B---3--:R-:W-:Y:S01]  /*20f0*/  @!P3 FMUL R28, R28, R28 ;  /* 0x0000001c1c1cb220 */ /* 0x008fe20000400000 */
[----:B------:R-:W-:Y:S02]  /*2100*/  FSETP.GEU.AND P3, PT, R40, -126, PT ;  /* 0xc2fc00002800780b */ /* 0x000fe40003f6e000 */
[----:B--2---:R-:W-:-:S03]  /*2110*/  FMNMX R4, R3, R4, !PT ;  /* 0x0000000403047209 */ /* 0x004fc60007800000 */
[----:B------:R-:W-:Y:S01]  /*2120*/  @!P4 FMUL R45, R45, 0.5 ;  /* 0x3f0000002d2dc820 */ /* 0x000fe20000400000 */
[----:B------:R-:W2:Y:S01]  /*2130*/  MUFU.EX2 R37, R37 ;  /* 0x0000002500257308 */ /* 0x000ea20000000800 */
[----:B----4-:R-:W-:Y:S01]  /*2140*/  @!P5 FMUL R36, R36, R36 ;  /* 0x000000242424d220 */ /* 0x010fe20000400000 */
[----:B------:R-:W-:-:S04]  /*2150*/  FSETP.NEU.AND P5, PT, R4, -INF , PT ;  /* 0xff8000000400780b */ /* 0x000fc80003fad000 */
[----:B------:R-:W-:Y:S01]  /*2160*/  FSEL R0, R4, RZ, P5 ;  /* 0x000000ff04007208 */ /* 0x000fe20002800000 */
[----:B------:R-:W-:Y:S01]  /*2170*/  @!P3 FMUL R40, R40, 0.5 ;  /* 0x3f0000002828b820 */ /* 0x000fe20000400000 */
[----:B------:R-:W-:Y:S01]  /*2180*/  FSETP.GEU.AND P5, PT, R49, -126, PT ;  /* 0xc2fc00003100780b */ /* 0x000fe20003fae000 */
[----:B-1----:R-:W-:Y:S01]  /*2190*/  @!P1 FMUL R32, R32, R32 ;  /* 0x0000002020209220 */ /* 0x002fe20000400000 */
[----:B------:R-:W-:Y:S01]  /*21a0*/  FSETP.GEU.AND P1, PT, R44, -126, PT ;  /* 0xc2fc00002c00780b */ /* 0x000fe20003f2e000 */
[----:B------:R1:W3:Y:S01]  /*21b0*/  MUFU.EX2 R14, R41 ;  /* 0x00000029000e7308 */ /* 0x0002e20000000800 */
[----:B------:R-:W-:-:S04]  /*21c0*/  FMUL R0, R0, UR6 ;  /* 0x0000000600007c20 */ /* 0x000fc80008400000 */
[--C-:B------:R-:W-:Y:S01]  /*21d0*/  FFMA R3, R27, UR6, -R0.reuse ;  /* 0x000000061b037c23 */ /* 0x100fe20008000800 */
[----:B--2---:R-:W-:Y:S01]  /*21e0*/  @!P6 FMUL R37, R37, R37 ;  /* 0x000000252525e220 */ /* 0x004fe20000400000 */
[----:B------:R-:W-:Y:S01]  /*21f0*/  FSETP.GEU.AND P6, PT, R48, -126, PT ;  /* 0xc2fc00003000780b */ /* 0x000fe20003fce000 */
[----:B------:R2:W4:Y:S01]  /*2200*/  MUFU.EX2 R20, R45 ;  /* 0x0000002d00147308 */ /* 0x0005220000000800 */
[--C-:B-1----:R-:W-:Y:S01]  /*2210*/  FFMA R41, R31, UR6, -R0.reuse ;  /* 0x000000061f297c23 */ /* 0x102fe20008000800 */
[----:B------:R-:W-:Y:S01]  /*2220*/  @!P5 FMUL R49, R49, 0.5 ;  /* 0x3f0000003131d820 */ /* 0x000fe20000400000 */
[--C-:B------:R-:W-:Y:S01]  /*2230*/  FFMA R26, R26, UR6, -R0.reuse ;  /* 0x000000061a1a7c23 */ /* 0x100fe20008000800 */
[----:B------:R-:W-:Y:S01]  /*2240*/  @!P1 FMUL R44, R44, 0.5 ;  /* 0x3f0000002c2c9820 */ /* 0x000fe20000400000 */
[--C-:B------:R-:W-:Y:S01]  /*2250*/  FFMA R30, R30, UR6, -R0.reuse ;  /* 0x000000061e1e7c23 */ /* 0x100fe20008000800 */
[--C-:B------:R-:W-:Y:S01]  /*2260*/  FFMA R43, R43, UR6, -R0.reuse ;  /* 0x000000062b2b7c23 */ /* 0x100fe20008000800 */
[--C-:B------:R-:W-:Y:S01]  /*2270*/  FFMA R34, R34, UR6, -R0.reuse ;  /* 0x0000000622227c23 */ /* 0x100fe20008000800 */
[----:B------:R-:W1:Y:S01]  /*2280*/  MUFU.EX2 R12, R49 ;  /* 0x00000031000c7308 */ /* 0x000e620000000800 */
[----:B---3--:R-:W-:Y:S01]  /*2290*/  @!P2 FMUL R14, R14, R14 ;  /* 0x0000000e0e0ea220 */ /* 0x008fe20000400000 */
[----:B------:R-:W-:Y:S01]  /*22a0*/  FSETP.GEU.AND P2, PT, R53, -126, PT ;  /* 0xc2fc00003500780b */ /* 0x000fe20003f4e000 */
[--C-:B--2---:R-:W-:Y:S01]  /*22b0*/  FFMA R45, R35, UR6, -R0.reuse ;  /* 0x00000006232d7c23 */ /* 0x104fe20008000800 */
[----:B------:R-:W-:Y:S01]  /*22c0*/  @!P6 FMUL R48, R48, 0.5 ;  /* 0x3f0000003030e820 */ /* 0x000fe20000400000 */
[--C-:B------:R-:W-:Y:S01]  /*22d0*/  FFMA R38, R38, UR6, -R0.reuse ;  /* 0x0000000626267c23 */ /* 0x100fe20008000800 */
[--C-:B------:R-:W-:Y:S01]  /*22e0*/  FFMA R47, R47, UR6, -R0.reuse ;  /* 0x000000062f2f7c23 */ /* 0x100fe20008000800 */
[----:B------:R-:W-:Y:S01]  /*22f0*/  FFMA R51, R51, UR6, -R0 ;  /* 0x0000000633337c23 */ /* 0x000fe20008000800 */
[----:B------:R-:W2:Y:S01]  /*2300*/  MUFU.EX2 R13, R40 ;  /* 0x00000028000d7308 */ /* 0x000ea20000000800 */
[----:B----4-:R-:W-:Y:S01]  /*2310*/  @!P4 FMUL R20, R20, R20 ;  /* 0x000000141414c220 */ /* 0x010fe20000400000 */
[----:B------:R-:W-:-:S05]  /*2320*/  FSETP.GEU.AND P4, PT, R3, -126, PT ;  /* 0xc2fc00000300780b */ /* 0x000fca0003f8e000 */
[----:B------:R-:W-:Y:S01]  /*2330*/  @!P2 FMUL R53, R53, 0.5 ;  /* 0x3f0000003535a820 */ /* 0x000fe20000400000 */
[----:B------:R-:W3:Y:S01]  /*2340*/  MUFU.EX2 R15, R44 ;  /* 0x0000002c000f7308 */ /* 0x000ee20000000800 */
[----:B-1----:R-:W-:Y:S01]  /*2350*/  @!P5 FMUL R12, R12, R12 ;  /* 0x0000000c0c0cd220 */ /* 0x002fe20000400000 */
[----:B------:R-:W-:-:S05]  /*2360*/  FSETP.GEU.AND P5, PT, R41, -126, PT ;  /* 0xc2fc00002900780b */ /* 0x000fca0003fae000 */
[----:B------:R-:W-:Y:S01]  /*2370*/  @!P4 FMUL R3, R3, 0.5 ;  /* 0x3f0000000303c820 */ /* 0x000fe20000400000 */
[----:B------:R-:W1:Y:S01]  /*2380*/  MUFU.EX2 R21, R48 ;  /* 0x0000003000157308 */ /* 0x000e620000000800 */
[----:B--2---:R-:W-:Y:S01]  /*2390*/  @!P3 FMUL R13, R13, R13 ;  /* 0x0000000d0d0db220 */ /* 0x004fe20000400000 */
[----:B------:R-:W-:-:S05]  /*23a0*/  FSETP.GEU.AND P3, PT, R52, -126, PT ;  /* 0xc2fc00003400780b */ /* 0x000fca0003f6e000 */
[----:B------:R-:W-:Y:S01]  /*23b0*/  @!P5 FMUL R41, R41, 0.5 ;  /* 0x3f0000002929d820 */ /* 0x000fe20000400000 */
[----:B------:R2:W4:Y:S01]  /*23c0*/  MUFU.EX2 R40, R53 ;  /* 0x0000003500287308 */ /* 0x0005220000000800 */
[----:B---3--:R-:W-:Y:S01]  /*23d0*/  @!P1 FMUL R15, R15, R15 ;  /* 0x0000000f0f0f9220 */ /* 0x008fe20000400000 */
[----:B------:R-:W-:-:S05]  /*23e0*/  FSETP.GEU.AND P1, PT, R26, -126, PT ;  /* 0xc2fc00001a00780b */ /* 0x000fca0003f2e000 */
[----:B------:R-:W-:Y:S01]  /*23f0*/  @!P3 FMUL R52, R52, 0.5 ;  /* 0x3f0000003434b820 */ /* 0x000fe20000400000 */
[----:B------:R3:W5:Y:S01]  /*2400*/  MUFU.EX2 R44, R3 ;  /* 0x00000003002c7308 */ /* 0x0007620000000800 */
[----:B-1----:R-:W-:Y:S01]  /*2410*/  @!P6 FMUL R21, R21, R21 ;  /* 0x000000151515e220 */ /* 0x002fe20000400000 */
[----:B------:R-:W-:Y:S01]  /*2420*/  FSETP.GEU.AND P6, PT, R30, -126, PT ;  /* 0xc2fc00001e00780b */ /* 0x000fe20003fce000 */
[----:B--2---:R-:W-:Y:S02]  /*2430*/  FADD R53, R33, R12 ;  /* 0x0000000c21357221 */ /* 0x004fe40000000000 */
[----:B------:R-:W-:Y:S02]  /*2440*/  FADD R49, R32, R21 ;  /* 0x0000001520317221 */ /* 0x000fe40000000000 */
[----:B------:R-:W-:Y:S01]  /*2450*/  @!P1 FMUL R26, R26, 0.5 ;  /* 0x3f0000001a1a9820 */ /* 0x000fe20000400000 */
[----:B------:R-:W1:Y:S01]  /*2460*/  MUFU.EX2 R48, R41 ;  /* 0x0000002900307308 */ /* 0x000e620000000800 */
[----:B---3--:R-:W-:Y:S01]  /*2470*/  FFMA R3, R39, UR6, -R0 ;  /* 0x0000000627037c23 */ /* 0x008fe20008000800 */
[----:B----4-:R-:W-:Y:S01]  /*2480*/  @!P2 FMUL R40, R40, R40 ;  /* 0x000000282828a220 */ /* 0x010fe20000400000 */
[----:B------:R-:W-:-:S03]  /*2490*/  FSETP.GEU.AND P2, PT, R45, -126, PT ;  /* 0xc2fc00002d00780b */ /* 0x000fc60003f4e000 */
[----:B------:R-:W-:Y:S01]  /*24a0*/  FADD R57, R37, R40 ;  /* 0x0000002825397221 */ /* 0x000fe20000000000 */
[----:B------:R-:W-:Y:S01]  /*24b0*/  @!P6 FMUL R30, R30, 0.5 ;  /* 0x3f0000001e1ee820 */ /* 0x000fe20000400000 */
[----:B------:R-:W2:Y:S01]  /*24c0*/  MUFU.EX2 R27, R52 ;  /* 0x00000034001b7308 */ /* 0x000ea20000000800 */
[----:B-----5:R-:W-:Y:S01]  /*24d0*/  @!P4 FMUL R44, R44, R44 ;  /* 0x0000002c2c2cc220 */ /* 0x020fe20000400000 */
[----:B------:R-:W-:-:S06]  /*24e0*/  FSETP.GEU.AND P4, PT, R3, -126, PT ;  /* 0xc2fc00000300780b */ /* 0x000fcc0003f8e000 */
[----:B------:R3:W4:Y:S01]  /*24f0*/  MUFU.EX2 R31, R26 ;  /* 0x0000001a001f7308 */ /* 0x0007220000000800 */
[----:B-1----:R-:W-:Y:S01]  /*2500*/  @!P5 FMUL R48, R48, R48 ;  /* 0x000000303030d220 */ /* 0x002fe20000400000 */
[----:B------:R-:W-:Y:S01]  /*2510*/  FSETP.GEU.AND P5, PT, R43, -126, PT ;  /* 0xc2fc00002b00780b */ /* 0x000fe20003fae000 */
[----:B------:R-:W-:-:S04]  /*2520*/  @!P2 FMUL R45, R45, 0.5 ;  /* 0x3f0000002d2da820 */ /* 0x000fc80000400000 */
[----:B------:R-:W-:Y:S01]  /*2530*/  @!P4 FMUL R3, R3, 0.5 ;  /* 0x3f0000000303c820 */ /* 0x000fe20000400000 */
[----:B------:R1:W5:Y:S01]  /*2540*/  MUFU.EX2 R35, R30 ;  /* 0x0000001e00237308 */ /* 0x0003620000000800 */
[----:B---3--:R-:W-:Y:S01]  /*2550*/  FFMA R26, R42, UR6, -R0 ;  /* 0x000000062a1a7c23 */ /* 0x008fe20008000800 */
[----:B--2---:R-:W-:Y:S01]  /*2560*/  @!P3 FMUL R27, R27, R27 ;  /* 0x0000001b1b1bb220 */ /* 0x004fe20000400000 */
[----:B------:R-:W-:-:S04]  /*2570*/  FSETP.GEU.AND P3, PT, R34, -126, PT ;  /* 0xc2fc00002200780b */ /* 0x000fc80003f6e000 */
[----:B------:R-:W-:Y:S01]  /*2580*/  @!P5 FMUL R43, R43, 0.5 ;  /* 0x3f0000002b2bd820 */ /* 0x000fe20000400000 */
[----:B------:R-:W2:Y:S01]  /*2590*/  MUFU.EX2 R42, R45 ;  /* 0x0000002d002a7308 */ /* 0x000ea20000000800 */
[----:B----4-:R-:W-:Y:S01]  /*25a0*/  @!P1 FMUL R31, R31, R31 ;  /* 0x0000001f1f1f9220 */ /* 0x010fe20000400000 */
[----:B------:R-:W-:Y:S01]  /*25b0*/  FSETP.GEU.AND P1, PT, R38, -126, PT ;  /* 0xc2fc00002600780b */ /* 0x000fe20003f2e000 */
[----:B-1----:R-:W-:-:S05]  /*25c0*/  FFMA R30, R46, UR6, -R0 ;  /* 0x000000062e1e7c23 */ /* 0x002fca0008000800 */
[----:B------:R-:W-:Y:S01]  /*25d0*/  @!P3 FMUL R34, R34, 0.5 ;  /* 0x3f0000002222b820 */ /* 0x000fe20000400000 */
[----:B-----5:R-:W-:Y:S01]  /*25e0*/  @!P6 FMUL R35, R35, R35 ;  /* 0x000000232323e220 */ /* 0x020fe20000400000 */
[----:B------:R-:W-:Y:S01]  /*25f0*/  FSETP.GEU.AND P6, PT, R26, -126, PT ;  /* 0xc2fc00001a00780b */ /* 0x000fe20003fce000 */
[----:B------:R1:W3:Y:S04]  /*2600*/  MUFU.EX2 R46, R3 ;  /* 0x00000003002e7308 */ /* 0x0002e80000000800 */
[----:B------:R-:W-:Y:S01]  /*2610*/  @!P1 FMUL R38, R38, 0.5 ;  /* 0x3f00000026269820 */ /* 0x000fe20000400000 */
[----:B--2---:R-:W-:Y:S01]  /*2620*/  @!P2 FMUL R42, R42, R42 ;  /* 0x0000002a2a2aa220 */ /* 0x004fe20000400000 */
[----:B------:R-:W-:Y:S02]  /*2630*/  FSETP.GEU.AND P2, PT, R47, -126, PT ;  /* 0xc2fc00002f00780b */ /* 0x000fe40003f4e000 */
[----:B------:R2:W4:Y:S01]  /*2640*/  MUFU.EX2 R39, R34 ;  /* 0x0000002200277308 */ /* 0x0005220000000800 */
[----:B-1----:R-:W-:-:S03]  /*2650*/  FFMA R3, R54, UR6, -R0 ;  /* 0x0000000636037c23 */ /* 0x002fc60008000800 */
[----:B------:R-:W-:-:S04]  /*2660*/  @!P6 FMUL R26, R26, 0.5 ;  /* 0x3f0000001a1ae820 */ /* 0x000fc80000400000 */
[----:B------:R1:W5:Y:S01]  /*2670*/  MUFU.EX2 R41, R38 ;  /* 0x0000002600297308 */ /* 0x0003620000000800 */
[--C-:B--2---:R-:W-:Y:S01]  /*2680*/  FFMA R34, R50, UR6, -R0.reuse ;  /* 0x0000000632227c23 */ /* 0x104fe20008000800 */
[----:B------:R-:W-:Y:S01]  /*2690*/  FFMA R0, R55, UR6, -R0 ;  /* 0x0000000637007c23 */ /* 0x000fe20008000800 */
[----:B---3--:R-:W-:Y:S01]  /*26a0*/  @!P4 FMUL R46, R46, R46 ;  /* 0x0000002e2e2ec220 */ /* 0x008fe20000400000 */
[----:B------:R-:W-:Y:S01]  /*26b0*/  FSETP.GEU.AND P4, PT, R51, -126, PT ;  /* 0xc2fc00003300780b */ /* 0x000fe20003f8e000 */
[----:B------:R-:W-:Y:S01]  /*26c0*/  @!P2 FMUL R47, R47, 0.5 ;  /* 0x3f0000002f2fa820 */ /* 0x000fe20000400000 */
[----:B------:R-:W-:Y:S01]  /*26d0*/  FADD R55, R36, R27 ;  /* 0x0000001b24377221 */ /* 0x000fe20000000000 */
[----:B------:R-:W-:Y:S01]  /*26e0*/  UIADD3 UR6, UR45, 0x1, URZ ;  /* 0x000000012d067890 */ /* 0x000fe2000fffe03f */
[----:B------:R2:W3:Y:S01]  /*26f0*/  MUFU.EX2 R52, R26 ;  /* 0x0000001a00347308 */ /* 0x0004e20000000800 */
[----:B----4-:R-:W-:Y:S01]  /*2700*/  @!P3 FMUL R39, R39, R39 ;  /* 0x000000272727b220 */ /* 0x010fe20000400000 */
[----:B------:R-:W-:Y:S01]  /*2710*/  FSETP.GEU.AND P3, PT, R30, -126, PT ;  /* 0xc2fc00001e00780b */ /* 0x000fe20003f6e000 */
[----:B-1----:R-:W-:Y:S01]  /*2720*/  FADD R38, R29, R20 ;  /* 0x000000141d267221 */ /* 0x002fe20000000000 */
[----:B------:R-:W-:-:S03]  /*2730*/  UISETP.NE.AND UP0, UPT, UR6, 0x5, UPT ;  /* 0x000000050600788c */ /* 0x000fc6000bf05270 */
[----:B------:R-:W-:Y:S01]  /*2740*/  FADD R57, R38, R57 ;  /* 0x0000003926397221 */ /* 0x000fe20000000000 */
[----:B------:R-:W1:Y:S01]  /*2750*/  MUFU.EX2 R43, R43 ;  /* 0x0000002b002b7308 */ /* 0x000e620000000800 */
[----:B-----5:R-:W-:Y:S01]  /*2760*/  @!P1 FMUL R41, R41, R41 ;  /* 0x0000002929299220 */ /* 0x020fe20000400000 */
[----:B------:R-:W-:Y:S01]  /*2770*/  FSETP.GEU.AND P1, PT, R34, -126, PT ;  /* 0xc2fc00002200780b */ /* 0x000fe20003f2e000 */
[----:B------:R-:W-:Y:S01]  /*2780*/  @!P4 FMUL R51, R51, 0.5 ;  /* 0x3f0000003333c820 */ /* 0x000fe20000400000 */
[----:B--2---:R-:W-:Y:S01]  /*2790*/  FADD R26, R24, R13 ;  /* 0x0000000d181a7221 */ /* 0x004fe20000000000 */
[----:B------:R-:W-:Y:S01]  /*27a0*/  USEL UR7, URZ, 0x1, UP0 ;  /* 0x000000013f077887 */ /* 0x000fe20008000000 */
[----:B------:R-:W-:Y:S01]  /*27b0*/  F2FP.BF16.F32.PACK_AB R24, R25, R24 ;  /* 0x000000181918723e */ /* 0x000fe200000010ff */
[----:B------:R-:W-:Y:S01]  /*27c0*/  @!P3 FMUL R30, R30, 0.5 ;  /* 0x3f0000001e1eb820 */ /* 0x000fe20000400000 */
[----:B------:R-:W2:Y:S01]  /*27d0*/  MUFU.EX2 R47, R47 ;  /* 0x0000002f002f7308 */ /* 0x000ea20000000800 */
[----:B---3--:R-:W-:Y:S01]  /*27e0*/  @!P6 FMUL R52, R52, R52 ;  /* 0x000000343434e220 */ /* 0x008fe20000400000 */
[----:B------:R-:W-:Y:S01]  /*27f0*/  FSETP.GEU.AND P6, PT, R3, -126, PT ;  /* 0xc2fc00000300780b */ /* 0x000fe20003fce000 */
[----:B------:R-:W-:Y:S01]  /*2800*/  FADD R26, R26, R49 ;  /* 0x000000311a1a7221 */ /* 0x000fe20000000000 */
[----:B------:R-:W-:Y:S01]  /*2810*/  USEL UR6, UR6, URZ, UP0 ;  /* 0x0000003f06067287 */ /* 0x000fe20008000000 */
[----:B------:R-:W-:-:S02]  /*2820*/  LOP3.LUT R23, R23, UR7, RZ, 0x3c, !PT ;  /* 0x0000000717177c12 */ /* 0x000fc4000f8e3cff */
[----:B------:R-:W-:Y:S01]  /*2830*/  @!P1 FMUL R34, R34, 0.5 ;  /* 0x3f00000022229820 */ /* 0x000fe20000400000 */
[----:B------:R3:W4:Y:S01]  /*2840*/  MUFU.EX2 R50, R30 ;  /* 0x0000001e00327308 */ /* 0x0007220000000800 */
[----:B-1----:R-:W-:Y:S01]  /*2850*/  @!P5 FMUL R43, R43, R43 ;  /* 0x0000002b2b2bd220 */ /* 0x002fe20000400000 */
[----:B------:R-:W-:-:S05]  /*2860*/  FSETP.GEU.AND P5, PT, R0, -126, PT ;  /* 0xc2fc00000000780b */ /* 0x000fca0003fae000 */
[----:B------:R-:W-:Y:S01]  /*2870*/  @!P6 FMUL R3, R3, 0.5 ;  /* 0x3f0000000303e820 */ /* 0x000fe20000400000 */
[----:B------:R1:W5:Y:S01]  /*2880*/  MUFU.EX2 R54, R34 ;  /* 0x0000002200367308 */ /* 0x0003620000000800 */
[----:B---3--:R-:W-:Y:S01]  /*2890*/  FADD R30, R25, R14 ;  /* 0x0000000e191e7221 */ /* 0x008fe20000000000 */
[----:B--2---:R-:W-:Y:S01]  /*28a0*/  @!P2 FMUL R47, R47, R47 ;  /* 0x0000002f2f2fa220 */ /* 0x004fe20000400000 */
[----:B------:R-:W-:Y:S02]  /*28b0*/  F2FP.BF16.F32.PACK_AB R25, R44, R31 ;  /* 0x0000001f2c19723e */ /* 0x000fe400000010ff */
[----:B------:R-:W-:Y:S01]  /*28c0*/  FADD R30, R30, R53 ;  /* 0x000000351e1e7221 */ /* 0x000fe20000000000 */
[----:B------:R-:W-:Y:S01]  /*28d0*/  FADD R38, R48, R47 ;  /* 0x0000002f30267221 */ /* 0x000fe20000000000 */
[----:B------:R-:W-:Y:S01]  /*28e0*/  @!P5 FMUL R0, R0, 0.5 ;  /* 0x3f0000000000d820 */ /* 0x000fe20000400000 */
[----:B------:R-:W2:Y:S01]  /*28f0*/  MUFU.EX2 R51, R51 ;  /* 0x0000003300337308 */ /* 0x000ea20000000800 */
[----:B-1----:R-:W-:Y:S01]  /*2900*/  FADD R34, R28, R15 ;  /* 0x0000000f1c227221 */ /* 0x002fe20000000000 */
[----:B----4-:R-:W-:Y:S01]  /*2910*/  @!P3 FMUL R50, R50, R50 ;  /* 0x000000323232b220 */ /* 0x010fe20000400000 */
[----:B------:R-:W-:Y:S01]  /*2920*/  FADD R57, R30, R57 ;  /* 0x000000391e397221 */ /* 0x000fe20000000000 */
[----:B------:R-:W-:Y:S01]  /*2930*/  MOV R30, UR42 ;  /* 0x0000002a001e7c02 */ /* 0x000fe20008000f00 */
[----:B------:R-:W-:Y:S01]  /*2940*/  FADD R55, R34, R55 ;  /* 0x0000003722377221 */ /* 0x000fe20000000000 */
[----:B------:R-:W-:-:S02]  /*2950*/  FADD R34, R35, R50 ;  /* 0x0000003223227221 */ /* 0x000fc40000000000 */
[----:B------:R1:W3:Y:S01]  /*2960*/  MUFU.EX2 R172, R3 ;  /* 0x0000000300ac7308 */ /* 0x0002e20000000800 */
[----:B-----5:R-:W-:Y:S01]  /*2970*/  @!P1 FMUL R54, R54, R54 ;  /* 0x0000003636369220 */ /* 0x020fe20000400000 */
[----:B------:R-:W-:Y:S01]  /*2980*/  FADD R26, R26, R55 ;  /* 0x000000371a1a7221 */ /* 0x000fe20000000000 */
[----:B------:R4:W-:Y:S02]  /*2990*/  SYNCS.ARRIVE.TRANS64.A1T0 RZ, [R30+UR40], RZ ;  /* 0x000000ff1eff79a7 */ /* 0x0009e40008100028 */
[----:B------:R-:W-:-:S03]  /*29a0*/  FADD R49, R39, R54 ;  /* 0x0000003627317221 */ /* 0x000fc60000000000 */
[----:B------:R5:W5:Y:S01]  /*29b0*/  MUFU.EX2 R45, R0 ;  /* 0x00000000002d7308 */ /* 0x000b620000000800 */
[----:B--2---:R-:W-:Y:S01]  /*29c0*/  @!P4 FMUL R51, R51, R51 ;  /* 0x000000333333c220 */ /* 0x004fe20000400000 */
[----:B-1----:R-:W-:Y:S01]  /*29d0*/  FADD R3, R44, R43 ;  /* 0x0000002b2c037221 */ /* 0x002fe20000000000 */
[----:B----4-:R-:W-:Y:S02]  /*29e0*/  F2FP.BF16.F32.PACK_AB R30, R37, R36 ;  /* 0x00000024251e723e */ /* 0x010fe400000010ff */
[----:B------:R-:W-:Y:S01]  /*29f0*/  FADD R56, R42, R51 ;  /* 0x000000332a387221 */ /* 0x000fe20000000000 */
[----:B------:R-:W-:Y:S02]  /*2a00*/  F2FP.BF16.F32.PACK_AB R36, R12, R21 ;  /* 0x000000150c24723e */ /* 0x000fe400000010ff */
[----:B------:R-:W-:Y:S01]  /*2a10*/  F2FP.BF16.F32.PACK_AB R37, R51, R54 ;  /* 0x000000363325723e */ /* 0x000fe200000010ff */
[----:B---3--:R-:W-:Y:S01]  /*2a20*/  @!P6 FMUL R172, R172, R172 ;  /* 0x000000acacace220 */ /* 0x008fe20000400000 */
[----:B-----5:R-:W-:Y:S01]  /*2a30*/  FADD R0, R31, R52 ;  /* 0x000000341f007221 */ /* 0x020fe20000000000 */
[----:B------:R-:W-:Y:S01]  /*2a40*/  FADD R3, R3, R56 ;  /* 0x0000003803037221 */ /* 0x000fe20000000000 */
[----:B------:R-:W-:Y:S01]  /*2a50*/  F2FP.BF16.F32.PACK_AB R31, R46, R41 ;  /* 0x000000292e1f723e */ /* 0x000fe200000010ff */
[----:B------:R-:W-:Y:S01]  /*2a60*/  FADD R53, R41, R172 ;  /* 0x000000ac29357221 */ /* 0x000fe20000000000 */
[----:B------:R-:W-:Y:S01]  /*2a70*/  FADD R0, R0, R49 ;  /* 0x0000003100007221 */ /* 0x000fe20000000000 */
[----:B------:R-:W-:-:S02]  /*2a80*/  @!P5 FMUL R45, R45, R45 ;  /* 0x0000002d2d2dd220 */ /* 0x000fc40000400000 */
[----:B------:R-:W-:Y:S01]  /*2a90*/  FADD R53, R34, R53 ;  /* 0x0000003522357221 */ /* 0x000fe20000000000 */
[----:B------:R-:W-:Y:S01]  /*2aa0*/  F2FP.BF16.F32.PACK_AB R34, R20, R15 ;  /* 0x0000000f1422723e */ /* 0x000fe200000010ff */
[----:B------:R-:W-:Y:S02]  /*2ab0*/  FADD R59, R46, R45 ;  /* 0x0000002d2e3b7221 */ /* 0x000fe40000000000 */
[----:B------:R-:W-:Y:S02]  /*2ac0*/  FADD R0, R0, R53 ;  /* 0x0000003500007221 */ /* 0x000fe40000000000 */
[----:B------:R-:W-:-:S04]  /*2ad0*/  FADD R38, R38, R59 ;  /* 0x0000003b26267221 */ /* 0x000fc80000000000 */
[----:B------:R-:W-:Y:S01]  /*2ae0*/  FADD R49, R3, R38 ;  /* 0x0000002603317221 */ /* 0x000fe20000000000 */
[----:B------:R-:W-:Y:S01]  /*2af0*/  FADD R3, R26, R57 ;  /* 0x000000391a037221 */ /* 0x000fe20000000000 */
[----:B------:R-:W-:Y:S02]  /*2b00*/  F2FP.BF16.F32.PACK_AB R26, R29, R28 ;  /* 0x0000001c1d1a723e */ /* 0x000fe400000010ff */
[----:B------:R-:W-:Y:S01]  /*2b10*/  F2FP.BF16.F32.PACK_AB R38, R40, R27 ;  /* 0x0000001b2826723e */ /* 0x000fe200000010ff */
[----:B------:R-:W-:Y:S01]  /*2b20*/  FADD R0, R0, R49 ;  /* 0x0000003100007221 */ /* 0x000fe20000000000 */
[----:B------:R-:W-:Y:S02]  /*2b30*/  F2FP.BF16.F32.PACK_AB R28, R33, R32 ;  /* 0x00000020211c723e */ /* 0x000fe400000010ff */
[----:B------:R-:W-:Y:S02]  /*2b40*/  F2FP.BF16.F32.PACK_AB R27, R48, R35 ;  /* 0x00000023301b723e */ /* 0x000fe400000010ff */
[----:B------:R-:W-:-:S02]  /*2b50*/  F2FP.BF16.F32.PACK_AB R32, R14, R13 ;  /* 0x0000000d0e20723e */ /* 0x000fc400000010ff */
[----:B------:R-:W-:Y:S02]  /*2b60*/  F2FP.BF16.F32.PACK_AB R29, R42, R39 ;  /* 0x000000272a1d723e */ /* 0x000fe400000010ff */
[----:B------:R-:W-:Y:S02]  /*2b70*/  F2FP.BF16.F32.PACK_AB R33, R43, R52 ;  /* 0x000000342b21723e */ /* 0x000fe400000010ff */
[----:B------:R-:W-:Y:S01]  /*2b80*/  F2FP.BF16.F32.PACK_AB R35, R47, R50 ;  /* 0x000000322f23723e */ /* 0x000fe200000010ff */
[----:B------:R-:W-:Y:S06]  /*2b90*/  @!P0 BRA `(.L_x_21) ;  /* 0x0000000000048947 */ /* 0x000fec0003800000 */
[----:B------:R-:W-:Y:S01]  /*2ba0*/  BPT.TRAP 0x1 ;  /* 0x000000040000795c */ /* 0x000fe20000300000 */
.L_x_21:
[----:B------:R-:W-:Y:S01]  /*2bb0*/  ULEA UR7, UR6, UR4, 0x3 ;  /* 0x0000000406077291 */ /* 0x000fe2000f8e183f */
[----:B------:R-:W-:-:S08]  /*2bc0*/  SHF.L.U32 R12, R23, 0x1f, RZ ;  /* 0x0000001f170c7819 */ /* 0x000fd000000006ff */
[----:B------:R-:W1:Y:S02]  /*2bd0*/  SYNCS.PHASECHK.TRANS64.TRYWAIT P1, [UR7+0x35400], R12 ;  /* 0x0354000cff0075a7 */ /* 0x000e640008020147 */
[----:B-1----:R-:W-:Y:S05]  /*2be0*/  @!P1 BRA `(.L_x_22) ;  /* 0x0000008400fc9947 */ /* 0x002fea0003800000 */
.L_x_122:
[----:B------:R-:W-:Y:S01]  /*2bf0*/  UIMAD UR7, UR6, 0x700, UR5 ;  /* 0x00000700060778a4 */ /* 0x000fe2000f8e0205 */
[----:B------:R-:W-:Y:S01]  /*2c00*/  WARPGROUP.ARRIVE ;  /* 0x00000000000079c5 */ /* 0x000fe20000000000 */
[----:B------:R-:W-:Y:S01]  /*2c10*/  UMOV UR11, 0x80000020 ;  /* 0x80000020000b7882 */ /* 0x000fe20000000000 */
[----:B------:R-:W-:Y:S01]  /*2c20*/  F2FP.BF16.F32.PACK_AB R39, R45, R172 ;  /* 0x000000ac2d27723e */ /* 0x000fe200000010ff */
[----:B------:R-:W-:Y:S02]  /*2c30*/  UIADD3 UR18, UR7, 0x100, URZ ;  /* 0x0000010007127890 */ /* 0x000fe4000fffe03f */
[----:B------:R-:W-:Y:S02]  /*2c40*/  UIADD3 UR19, UR7, 0x200, URZ ;  /* 0x0000020007137890 */ /* 0x000fe4000fffe03f */
[----:B------:R-:W-:Y:S01]  /*2c50*/  UMOV UR10, UR7 ;  /* 0x00000007000a7c82 */ /* 0x000fe20008000000 */
[----:B------:R-:W-:Y:S01]  /*2c60*/  UIADD3 UR15, UR7, 0x300, URZ ;  /* 0x00000300070f7890 */ /* 0x000fe2000fffe03f */
[----:B------:R-:W-:Y:S01]  /*2c70*/  HGMMA.64x32x16.F32.BF16 R152, R24, gdesc[UR8].tnspB, RZ, !UPT, gsb0 ;  /* 0x4060000818987df0 */ /* 0x000fe2000c0018ff */
[----:B------:R-:W-:Y:S01]  /*2c80*/  UMOV UR10, UR18 ;  /* 0x00000012000a7c82 */ /* 0x000fe20008000000 */
[----:B------:R-:W-:Y:S01]  /*2c90*/  UMOV UR11, 0x80000020 ;  /* 0x80000020000b7882 */ /* 0x000fe20000000000 */
[----:B------:R-:W-:-:S02]  /*2ca0*/  UIADD3 UR14, UR7, 0x400, URZ ;  /* 0x00000400070e7890 */ /* 0x000fc4000fffe03f */
[----:B------:R-:W-:Y:S01]  /*2cb0*/  UIADD3 UR18, UR7, 0x500, URZ ;  /* 0x0000050007127890 */ /* 0x000fe2000fffe03f */
[----:B------:R-:W-:Y:S02]  /*2cc0*/  WARPGROUP.DEPBAR.LE gsb0, 0x0 ;  /* 0x00008000000079c5 */ /* 0x000fe40000010000 */
[----:B------:R-:W-:-:S06]  /*2cd0*/  WARPGROUP.ARRIVE ;  /* 0x00000000000079c5 */ /* 0x000fcc0000000000 */
[----:B------:R-:W-:Y:S01]  /*2ce0*/  HGMMA.64x32x16.F32.BF16 R136, R24, gdesc[UR8].tnspB, RZ, !UPT, gsb0 ;  /* 0x4060000818887df0 */ /* 0x000fe2000c0018ff */
[----:B------:R-:W-:Y:S01]  /*2cf0*/  UMOV UR10, UR19 ;  /* 0x00000013000a7c82 */ /* 0x000fe20008000000 */
[----:B------:R-:W-:Y:S01]  /*2d00*/  UMOV UR11, 0x80000020 ;  /* 0x80000020000b7882 */ /* 0x000fe20000000000 */
        /* <DEDUP_REMOVED lines=28> */
[----:B------:R-:W-:Y:S01]  /*2ed0*/  UIADD3 UR10, UR7, 0x40, URZ ;  /* 0x00000040070a7890 */ /* 0x000fe2000fffe03f */
[----:B------:R-:W-:Y:S01]  /*2ee0*/  UMOV UR11, 0x80000020 ;  /* 0x80000020000b7882 */ /* 0x000fe20000000000 */
[----:B------:R-:W-:Y:S02]  /*2ef0*/  WARPGROUP.DEPBAR.LE gsb0, 0x0 ;  /* 0x00008000000079c5 */ /* 0x000fe40000010000 */
[----:B------:R-:W-:-:S06]  /*2f00*/  WARPGROUP.ARRIVE ;  /* 0x00000000000079c5 */ /* 0x000fcc0000000000 */
[----:B------:R-:W-:Y:S01]  /*2f10*/  HGMMA.64x32x16.F32.BF16 R152, R28, gdesc[UR8].tnspB, R152, gsb0 ;  /* 0x406000081c987df0 */ /* 0x000fe20008001898 */
[----:B------:R-:W-:Y:S01]  /*2f20*/  UMOV UR10, UR18 ;  /* 0x00000012000a7c82 */ /* 0x000fe20008000000 */
[----:B------:R-:W-:Y:S01]  /*2f30*/  UMOV UR11, 0x80000020 ;  /* 0x80000020000b7882 */ /* 0x000fe20000000000 */
[----:B------:R-:W-:Y:S01]  /*2f40*/  UIADD3 UR18, UR7, 0x540, URZ ;  /* 0x0000054007127890 */ /* 0x000fe2000fffe03f */
        /* <DEDUP_REMOVED lines=81> */
[----:B------:R-:W-:Y:S02]  /*3460*/  UIADD3 UR18, UR7, 0x5c0, URZ ;  /* 0x000005c007127890 */ /* 0x000fe4000fffe03f */
[----:B------:R-:W-:Y:S01]  /*3470*/  UIADD3 UR7, UR7, 0x6c0, URZ ;  /* 0x000006c007077890 */ /* 0x000fe2000fffe03f */
[----:B------:R-:W-:Y:S02]  /*3480*/  WARPGROUP.DEPBAR.LE gsb0, 0x0 ;  /* 0x00008000000079c5 */ /* 0x000fe40000010000 */
[----:B------:R-:W-:-:S06]  /*3490*/  WARPGROUP.ARRIVE ;  /* 0x00000000000079c5 */ /* 0x000fcc0000000000 */
[----:B------:R-:W-:Y:S01]  /*34a0*/  HGMMA.64x32x16.F32.BF16 R136, R36, gdesc[UR8].tnspB, R136, gsb0 ;  /* 0x4060000824887df0 */ /* 0x000fe20008001888 */
[----:B------:R-:W-:Y:S01]  /*34b0*/  UMOV UR10, UR19 ;  /* 0x00000013000a7c82 */ /* 0x000fe20008000000 */
[----:B------:R-:W-:Y:S01]  /*34c0*/  UMOV UR11, 0x80000020 ;  /* 0x80000020000b7882 */ /* 0x000fe20000000000 */
        /* <DEDUP_REMOVED lines=22> */
[----:B------:R-:W-:Y:S03]  /*3630*/  HGMMA.64x32x16.F32.BF16 R56, R36, gdesc[UR8].tnspB, R56, gsb0 ;  /* 0x4060000824387df0 */ /* 0x000fe60008001838 */
[----:B------:R-:W-:Y:S02]  /*3640*/  WARPGROUP.DEPBAR.LE gsb0, 0x0 ;  /* 0x00008000000079c5 */ /* 0x000fe40000010000 */
[----:B------:R-:W-:Y:S05]  /*3650*/  @!P0 BRA `(.L_x_23) ;  /* 0x0000000000048947 */ /* 0x000fea0003800000 */
[----:B------:R-:W-:Y:S01]  /*3660*/  BPT.TRAP 0x1 ;  /* 0x000000040000795c */ /* 0x000fe20000300000 */
.L_x_23:
[----:B------:R-:W-:Y:S01]  /*3670*/  R2UR UR7, R18 ;  /* 0x00000000120772ca */ /* 0x000fe200000e0000 */
[----:B------:R-:W-:-:S04]  /*3680*/  UIADD3 UR41, UR41, 0x35428, URZ ;  /* 0x0003542829297890 */ /* 0x000fc8000fffe03f */
[----:B------:R-:W-:-:S08]  /*3690*/  UPRMT UR41, URZ, 0x654, UR41 ;  /* 0x000006543f297896 */ /* 0x000fd00008000029 */
[----:B------:R-:W-:Y:S01]  /*36a0*/  UISETP.GT.U32.AND UP0, UPT, UR7, 0x1, UPT ;  /* 0x000000010700788c */ /* 0x000fe2000bf04070 */
[----:B------:R-:W-:Y:S05]  /*36b0*/  SYNCS.ARRIVE.TRANS64.RED.A1T0 RZ, [UR41], RZ ;  /* 0x000000ffffff79a7 */ /* 0x000fea0008100429 */
[----:B------:R-:W-:-:S13]  /*36c0*/  PLOP3.LUT P1, PT, PT, PT, UP0, 0x80, 0x0 ;  /* 0x000000000000781c */ /* 0x000fda0003f2f008 */
[----:B------:R-:W-:Y:S05]  /*36d0*/  @P1 BRA `(.L_x_24) ;  /* 0x0000000000041947 */ /* 0x000fea0003800000 */
[----:B------:R-:W-:Y:S01]  /*36e0*/  BPT.TRAP 0x1 ;  /* 0x000000040000795c */ /* 0x000fe20000300000 */
.L_x_24:
[----:B-1----:R-:W1:Y:S01]  /*36f0*/  LDC R12, c[0x0][0x28c] ;  /* 0x0000a300ff0c7b82 */ /* 0x002e620000000800 */
[----:B------:R-:W-:-:S04]  /*3700*/  UIADD3 UR45, UR6, 0x1, URZ ;  /* 0x00000001062d7890 */ /* 0x000fc8000fffe03f */
[----:B------:R-:W-:-:S04]  /*3710*/  UISETP.NE.AND UP0, UPT, UR45, 0x5, UPT ;  /* 0x000000052d00788c */ /* 0x000fc8000bf05270 */
[----:B------:R-:W-:Y:S02]  /*3720*/  USEL UR7, URZ, 0x1, UP0 ;  /* 0x000000013f077887 */ /* 0x000fe40008000000 */
[----:B------:R-:W-:-:S04]  /*3730*/  USEL UR45, UR45, URZ, UP0 ;  /* 0x0000003f2d2d7287 */ /* 0x000fc80008000000 */
[----:B------:R-:W-:Y:S02]  /*3740*/  LOP3.LUT R23, R23, UR7, RZ, 0x3c, !PT ;  /* 0x0000000717177c12 */ /* 0x000fe4000f8e3cff */
[----:B-1----:R-:W-:-:S13]  /*3750*/  ISETP.GE.AND P2, PT, R12, 0x41, PT ;  /* 0x000000410c00780c */ /* 0x002fda0003f46270 */
[----:B------:R-:W-:Y:S05]  /*3760*/  @!P2 BRA `(.L_x_25) ;  /* 0x0000002800cca947 */ /* 0x000fea0003800000 */
[----:B------:R-:W-:Y:S01]  /*3770*/  IADD3 R12, R12, 0x3f, RZ ;  /* 0x0000003f0c0c7810 */ /* 0x000fe20007ffe0ff */
[----:B------:R-:W-:Y:S01]  /*3780*/  ULDC UR7, c[0x0][0x604] ;  /* 0x0001810000077ab9 */ /* 0x000fe20000000800 */
[----:B------:R-:W-:Y:S02]  /*3790*/  MOV R15, R5 ;  /* 0x00000005000f7202 */ /* 0x000fe40000000f00 */
[----:B------:R-:W-:-:S04]  /*37a0*/  SHF.R.S32.HI R13, RZ, 0x1f, R12 ;  /* 0x0000001fff0d7819 */ /* 0x000fc8000001140c */
[----:B------:R-:W-:Y:S02]  /*37b0*/  LEA.HI R12, R13, R12, RZ, 0x6 ;  /* 0x0000000c0d0c7211 */ /* 0x000fe400078f30ff */
[----:B------:R-:W-:Y:S02]  /*37c0*/  MOV R13, R4 ;  /* 0x00000004000d7202 */ /* 0x000fe40000000f00 */
[----:B------:R-:W-:-:S07]  /*37d0*/  SHF.R.S32.HI R12, RZ, 0x6, R12 ;  /* 0x00000006ff0c7819 */ /* 0x000fce000001140c */
.L_x_36:
[----:B------:R-:W-:Y:S05]  /*37e0*/  @!P0 BRA `(.L_x_26) ;  /* 0x0000000000048947 */ /* 0x000fea0003800000 */
[----:B------:R-:W-:Y:S01]  /*37f0*/  BPT.TRAP 0x1 ;  /* 0x000000040000795c */ /* 0x000fe20000300000 */
.L_x_26:
[----:B------:R-:W1:Y:S01]  /*3800*/  S2UR UR10, SR_CgaCtaId ;  /* 0x00000000000a79c3 */ /* 0x000e620000008800 */
[----:B------:R-:W-:Y:S01]  /*3810*/  UMOV UR4, 0x400 ;  /* 0x0000040000047882 */ /* 0x000fe20000000000 */
[----:B------:R-:W-:Y:S01]  /*3820*/  SHF.L.U32 R4, R23, 0x1f, RZ ;  /* 0x0000001f17047819 */ /* 0x000fe200000006ff */
[----:B-1----:R-:W-:-:S04]  /*3830*/  ULEA UR4, UR10, UR4, 0x18 ;  /* 0x000000040a047291 */ /* 0x002fc8000f8ec03f */
[----:B------:R-:W-:-:S09]  /*3840*/  ULEA UR10, UR45, UR4, 0x3 ;  /* 0x000000042d0a7291 */ /* 0x000fd2000f8e183f */
[----:B------:R-:W1:Y:S02]  /*3850*/  SYNCS.PHASECHK.TRANS64.TRYWAIT P2, [UR10+0x35400], R4 ;  /* 0x03540004ff0075a7 */ /* 0x000e64000804014a */
[----:B-1----:R-:W-:Y:S05]  /*3860*/  @!P2 BRA `(.L_x_27) ;  /* 0x0000007800f4a947 */ /* 0x002fea0003800000 */
.L_x_123:
[----:B------:R-:W-:Y:S01]  /*3870*/  R2UR UR40, R6 ;  /* 0x00000000062872ca */ /* 0x000fe200000e0000 */
[----:B------:R-:W-:Y:S01]  /*3880*/  UIMAD UR10, UR45, 0x700, UR46 ;  /* 0x000007002d0a78a4 */ /* 0x000fe2000f8e022e */
[----:B------:R-:W-:Y:S01]  /*3890*/  R2UR UR41, R7 ;  /* 0x00000000072972ca */ /* 0x000fe200000e0000 */
[----:B------:R-:W-:Y:S01]  /*38a0*/  WARPGROUP.ARRIVE ;  /* 0x00000000000079c5 */ /* 0x000fe20000000000 */
[----:B------:R-:W-:Y:S01]  /*38b0*/  UMOV UR43, 0x80000020 ;  /* 0x80000020002b7882 */ /* 0x000fe20000000000 */
[----:B------:R-:W-:Y:S01]  /*38c0*/  UIADD3 UR14, UR10, 0x300, URZ ;  /* 0x000003000a0e7890 */ /* 0x000fe2000fffe03f */
[----:B------:R-:W-:Y:S02]  /*38d0*/  UMOV UR15, 0x80000020 ;  /* 0x80000020000f7882 */ /* 0x000fe40000000000 */
[----:B------:R-:W-:Y:S01]  /*38e0*/  UMOV UR42, UR10 ;  /* 0x0000000a002a7c82 */ /* 0x000fe20008000000 */
[----:B------:R-:W-:Y:S01]  /*38f0*/  UIADD3 UR18, UR10, 0x302, URZ ;  /* 0x000003020a127890 */ /* 0x000fe2000fffe03f */
[----:B------:R-:W-:Y:S01]  /*3900*/  UMOV UR19, 0x80000020 ;  /* 0x8000002000137882 */ /* 0x000fe20000000000 */
[----:B------:R-:W-:Y:S01]  /*3910*/  UIADD3 UR22, UR10, 0x400, URZ ;  /* 0x000004000a167890 */ /* 0x000fe2000fffe03f */
[----:B------:R-:W-:-:S03]  /*3920*/  UMOV UR23, 0x80000020 ;  /* 0x8000002000177882 */ /* 0x000fc60000000000 */
[----:B------:R-:W-:Y:S01]  /*3930*/  HGMMA.64x64x16.F32.BF16 R24, gdesc[UR40], RZ, !UPT, gsb0 ;  /* 0x00e00000281879f0 */ /* 0x000fe2000c0018ff */
[----:B------:R-:W-:Y:S01]  /*3940*/  R2UR UR40, R8 ;  /* 0x00000000082872ca */ /* 0x000fe200000e0000 */
[----:B------:R-:W-:Y:S01]  /*3950*/  UIADD3 UR42, UR10, 0x2, URZ ;  /* 0x000000020a2a7890 */ /* 0x000fe2000fffe03f */
[----:B------:R-:W-:Y:S01]  /*3960*/  R2UR UR41, R9 ;  /* 0x00000000092972ca */ /* 0x000fe200000e0000 */
[----:B------:R-:W-:Y:S01]  /*3970*/  UMOV UR43, 0x80000020 ;  /* 0x80000020002b7882 */ /* 0x000fe20000000000 */
[----:B------:R-:W-:Y:S01]  /*3980*/  UIADD3 UR26, UR10, 0x402, URZ ;  /* 0x000004020a1a7890 */ /* 0x000fe2000fffe03f */
[----:B------:R-:W-:Y:S01]  /*3990*/  UMOV UR27, 0x80000020 ;  /* 0x80000020001b7882 */ /* 0x000fe20000000000 */
[----:B------:R-:W-:Y:S01]  /*39a0*/  UIADD3 UR30, UR10, 0x500, URZ ;  /* 0x000005000a1e7890 */ /* 0x000fe2000fffe03f */
[----:B------:R-:W-:Y:S01]  /*39b0*/  UMOV UR31, 0x80000020 ;  /* 0x80000020001f7882 */ /* 0x000fe20000000000 */
[----:B------:R-:W-:Y:S01]  /*39c0*/  UIADD3 UR34, UR10, 0x502, URZ ;  /* 0x000005020a227890 */ /* 0x000fe2000fffe03f */
[----:B------:R-:W-:Y:S01]  /*39d0*/  UMOV UR35, 0x80000020 ;  /* 0x8000002000237882 */ /* 0x000fe20000000000 */
[----:B------:R-:W-:Y:S01]  /*39e0*/  UIADD3 UR38, UR10, 0x600, URZ ;  /* 0x000006000a267890 */ /* 0x000fe2000fffe03f */
[----:B------:R-:W-:Y:S01]  /*39f0*/  UMOV UR39, 0x80000020 ;  /* 0x8000002000277882 */ /* 0x000fe20000000000 */
[----:B------:R-:W-:-:S02]  /*3a00*/  WARPGROUP.DEPBAR.LE gsb0, 0x0 ;  /* 0x00008000000079c5 */ /* 0x000fc40000010000 */
[----:B------:R-:W-:-:S06]  /*3a10*/  WARPGROUP.ARRIVE ;  /* 0x00000000000079c5 */ /* 0x000fcc0000000000 */
[----:B------:R-:W-:Y:S01]  /*3a20*/  HGMMA.64x64x16.F32.BF16 R24, gdesc[UR40], R24, gsb0 ;  /* 0x00e00000281879f0 */ /* 0x000fe20008001818 */
[----:B------:R-:W-:Y:S01]  /*3a30*/  R2UR UR40, R10 ;  /* 0x000000000a2872ca */ /* 0x000fe200000e0000 */
[----:B------:R-:W-:Y:S01]  /*3a40*/  UIADD3 UR42, UR10, 0x100, URZ ;  /* 0x000001000a2a7890 */ /* 0x000fe2000fffe03f */
[----:B------:R-:W-:Y:S01]  /*3a50*/  R2UR UR41, R11 ;  /* 0x000000000b2972ca */ /* 0x000fe200000e0000 */
[----:B------:R-:W-:Y:S01]  /*3a60*/  UMOV UR43, 0x80000020 ;  /* 0x80000020002b7882 */ /* 0x000fe20000000000 */
[----:B------:R-:W-:Y:S02]  /*3a70*/  WARPGROUP.DEPBAR.LE gsb0, 0x0 ;  /* 0x00008000000079c5 */ /* 0x000fe40000010000 */
[----:B------:R-:W-:-:S09]  /*3a80*/  WARPGROUP.ARRIVE ;  /* 0x00000000000079c5 */ /* 0x000fd20000000000 */
[----:B------:R-:W-:Y:S01]  /*3a90*/  HGMMA.64x64x16.F32.BF16 R24, gdesc[UR40], R24, gsb0 ;  /* 0x00e00000281879f0 */ /* 0x000fe20008001818 */
[----:B------:R-:W-:Y:S01]  /*3aa0*/  UIADD3 UR42, UR10, 0x102, URZ ;  /* 0x000001020a2a7890 */ /* 0x000fe2000fffe03f */
[----:B------:R-:W-:Y:S01]  /*3ab0*/  UMOV UR40, UR56 ;  /* 0x0000003800287c82 */ /* 0x000fe20008000000 */
[----:B------:R-:W-:Y:S01]  /*3ac0*/  UMOV UR41, UR57 ;  /* 0x0000003900297c82 */ /* 0x000fe20008000000 */
[----:B------:R-:W-:Y:S01]  /*3ad0*/  UMOV UR43, 0x80000020 ;  /* 0x80000020002b7882 */ /* 0x000fe20000000000 */
[----:B------:R-:W-:Y:S02]  /*3ae0*/  WARPGROUP.DEPBAR.LE gsb0, 0x0 ;  /* 0x00008000000079c5 */ /* 0x000fe40000010000 */
[----:B------:R-:W-:-:S06]  /*3af0*/  WARPGROUP.ARRIVE ;  /* 0x00000000000079c5 */ /* 0x000fcc0000000000 */
        /* <DEDUP_REMOVED lines=19> */
[----:B------:R-:W-:-:S04]  /*3c30*/  UIADD3 UR10, UR45, 0x1, URZ ;  /* 0x000000012d0a7890 */ /* 0x000fc8000fffe03f */
[----:B------:R-:W-:-:S04]  /*3c40*/  UISETP.NE.AND UP0, UPT, UR10, 0x5, UPT ;  /* 0x000000050a00788c */ /* 0x000fc8000bf05270 */
[----:B------:R-:W-:Y:S02]  /*3c50*/  USEL UR11, URZ, 0x1, UP0 ;  /* 0x000000013f0b7887 */ /* 0x000fe40008000000 */
[----:B------:R-:W-:-:S04]  /*3c60*/  USEL UR10, UR10, URZ, UP0 ;  /* 0x0000003f0a0a7287 */ /* 0x000fc80008000000 */
[----:B------:R-:W-:Y:S01]  /*3c70*/  LOP3.LUT R23, R23, UR11, RZ, 0x3c, !PT ;  /* 0x0000000b17177c12 */ /* 0x000fe2000f8e3cff */
        /* <DEDUP_REMOVED lines=25> */
[----:B------:R-:W-:Y:S05]  /*3e10*/  @!P0 BRA `(.L_x_28) ;  /* 0x0000000000048947 */ /* 0x000fea0003800000 */
[----:B------:R-:W-:Y:S01]  /*3e20*/  BPT.TRAP 0x1 ;  /* 0x000000040000795c */ /* 0x000fe20000300000 */
.L_x_28:
[----:B-1----:R-:W-:Y:S01]  /*3e30*/  FMNMX R4, R24, R15, !PT ;  /* 0x0000000f18047209 */ /* 0x002fe20007800000 */
[----:B------:R-:W-:Y:S01]  /*3e40*/  ULEA UR11, UR10, UR4, 0x3 ;  /* 0x000000040a0b7291 */ /* 0x000fe2000f8e183f */
[----:B------:R-:W-:Y:S02]  /*3e50*/  FMNMX R20, R26, R13, !PT ;  /* 0x0000000d1a147209 */ /* 0x000fe40007800000 */
[----:B------:R-:W-:Y:S02]  /*3e60*/  FMNMX R5, R25, R4, !PT ;  /* 0x0000000419057209 */ /* 0x000fe40007800000 */
[----:B------:R-:W-:Y:S02]  /*3e70*/  FMNMX R21, R27, R20, !PT ;  /* 0x000000141b157209 */ /* 0x000fe40007800000 */
[----:B------:R-:W-:Y:S02]  /*3e80*/  FMNMX R4, R28, R5, !PT ;  /* 0x000000051c047209 */ /* 0x000fe40007800000 */
[----:B------:R-:W-:-:S02]  /*3e90*/  FMNMX R20, R30, R21, !PT ;  /* 0x000000151e147209 */ /* 0x000fc40007800000 */
[----:B------:R-:W-:Y:S02]  /*3ea0*/  FMNMX R5, R29, R4, !PT ;  /* 0x000000041d057209 */ /* 0x000fe40007800000 */
[----:B------:R-:W-:Y:S02]  /*3eb0*/  FMNMX R21, R31, R20, !PT ;  /* 0x000000141f157209 */ /* 0x000fe40007800000 */
[----:B------:R-:W-:Y:S02]  /*3ec0*/  FMNMX R4, R32, R5, !PT ;  /* 0x0000000520047209 */ /* 0x000fe40007800000 */
[----:B------:R-:W-:Y:S02]  /*3ed0*/  FMNMX R20, R34, R21, !PT ;  /* 0x0000001522147209 */ /* 0x000fe40007800000 */
[----:B------:R-:W-:Y:S02]  /*3ee0*/  FMNMX R5, R33, R4, !PT ;  /* 0x0000000421057209 */ /* 0x000fe40007800000 */
[----:B------:R-:W-:-:S02]  /*3ef0*/  FMNMX R21, R35, R20, !PT ;  /* 0x0000001423157209 */ /* 0x000fc40007800000 */
        /* <DEDUP_REMOVED lines=17> */
[----:B------:R-:W-:Y:S02]  /*4010*/  FMNMX R4, R46, R173, !PT ;  /* 0x000000ad2e047209 */ /* 0x000fe40007800000 */
[----:B-1----:R-:W-:-:S04]  /*4020*/  FMNMX R5, R14, R5, !PT ;  /* 0x000000050e057209 */ /* 0x002fc80007800000 */
[----:B------:R-:W-:-:S04]  /*4030*/  FSETP.NEU.AND P2, PT, R5, -INF , PT ;  /* 0xff8000000500780b */ /* 0x000fc80003f4d000 */
[----:B------:R-:W-:-:S05]  /*4040*/  FSEL R20, R5, RZ, P2 ;  /* 0x000000ff05147208 */ /* 0x000fca0001000000 */
[C---:B------:R-:W-:Y:S01]  /*4050*/  FMUL R171, R20.reuse, UR7 ;  /* 0x0000000714ab7c20 */ /* 0x040fe20008400000 */
[----:B------:R-:W-:-:S03]  /*4060*/  FADD R20, -R20, R15 ;  /* 0x0000000f14147221 */ /* 0x000fc60000000100 */
[--C-:B------:R-:W-:Y:S01]  /*4070*/  FFMA R24, R24, UR7, -R171.reuse ;  /* 0x0000000718187c23 */ /* 0x100fe200080008ab */
[--C-:B------:R-:W-:Y:S01]  /*4080*/  FFMA R21, R25, UR7, -R171.reuse ;  /* 0x0000000719157c23 */ /* 0x100fe200080008ab */
[--C-:B------:R-:W-:Y:S01]  /*4090*/  FFMA R14, R28, UR7, -R171.reuse ;  /* 0x000000071c0e7c23 */ /* 0x100fe200080008ab */
[----:B------:R-:W-:Y:S01]  /*40a0*/  FMNMX R25, R47, R4, !PT ;  /* 0x000000042f197209 */ /* 0x000fe20007800000 */
[--C-:B------:R-:W-:Y:S01]  /*40b0*/  FFMA R28, R32, UR7, -R171.reuse ;  /* 0x00000007201c7c23 */ /* 0x100fe200080008ab */
[----:B------:R-:W-:Y:S01]  /*40c0*/  FSETP.GEU.AND P5, PT, R24, -126, PT ;  /* 0xc2fc00001800780b */ /* 0x000fe20003fae000 */
[--C-:B------:R-:W-:Y:S01]  /*40d0*/  FFMA R32, R36, UR7, -R171.reuse ;  /* 0x0000000724207c23 */ /* 0x100fe200080008ab */
[----:B------:R-:W-:Y:S01]  /*40e0*/  FSETP.GEU.AND P3, PT, R21, -126, PT ;  /* 0xc2fc00001500780b */ /* 0x000fe20003f6e000 */
        /* <DEDUP_REMOVED lines=11> */
[----:B------:R-:W-:Y:S01]  /*41a0*/  FMNMX R4, R54, R173, !PT ;  /* 0x000000ad36047209 */ /* 0x000fe20007800000 */
[----:B------:R-:W-:Y:S01]  /*41b0*/  @!P3 FMUL R21, R21, 0.5 ;  /* 0x3f0000001515b820 */ /* 0x000fe20000400000 */
[--C-:B------:R-:W-:Y:S01]  /*41c0*/  FFMA R37, R40, UR7, -R171.reuse ;  /* 0x0000000728257c23 */ /* 0x100fe200080008ab */
[----:B------:R-:W-:Y:S01]  /*41d0*/  @!P2 FMUL R14, R14, 0.5 ;  /* 0x3f0000000e0ea820 */ /* 0x000fe20000400000 */
[----:B------:R-:W-:Y:S01]  /*41e0*/  FMNMX R4, R55, R4, !PT ;  /* 0x0000000437047209 */ /* 0x000fe20007800000 */
[----:B------:R-:W1:Y:S01]  /*41f0*/  MUFU.EX2 R24, R24 ;  /* 0x0000001800187308 */ /* 0x000e620000000800 */
[--C-:B------:R-:W-:Y:S01]  /*4200*/  FFMA R40, R45, UR7, -R171.reuse ;  /* 0x000000072d287c23 */ /* 0x100fe200080008ab */
[----:B------:R-:W-:Y:S01]  /*4210*/  @!P6 FMUL R28, R28, 0.5 ;  /* 0x3f0000001c1ce820 */ /* 0x000fe20000400000 */
[--C-:B------:R-:W-:Y:S01]  /*4220*/  FFMA R45, R48, UR7, -R171.reuse ;  /* 0x00000007302d7c23 */ /* 0x100fe200080008ab */
[----:B------:R-:W2:Y:S01]  /*4230*/  SHFL.BFLY PT, R173, R4, 0x1, 0x1f ;  /* 0x0c201f0004ad7f89 */ /* 0x000ea200000e0000 */
[--C-:B------:R-:W-:Y:S01]  /*4240*/  FFMA R44, R49, UR7, -R171.reuse ;  /* 0x00000007312c7c23 */ /* 0x100fe200080008ab */
[----:B------:R-:W-:Y:S01]  /*4250*/  @!P4 FMUL R25, R25, 0.5 ;  /* 0x3f0000001919c820 */ /* 0x000fe20000400000 */
[--C-:B------:R-:W-:Y:S01]  /*4260*/  FFMA R49, R52, UR7, -R171.reuse ;  /* 0x0000000734317c23 */ /* 0x100fe200080008ab */
[----:B------:R-:W3:Y:S01]  /*4270*/  MUFU.EX2 R21, R21 ;  /* 0x0000001500157308 */ /* 0x000ee20000000800 */
[----:B------:R-:W-:Y:S01]  /*4280*/  FFMA R48, R53, UR7, -R171 ;  /* 0x0000000735307c23 */ /* 0x000fe200080008ab */
[----:B------:R-:W-:-:S06]  /*4290*/  FMUL R20, R20, UR7 ;  /* 0x0000000714147c20 */ /* 0x000fcc0008400000 */
[----:B------:R-:W4:Y:S01]  /*42a0*/  MUFU.EX2 R14, R14 ;  /* 0x0000000e000e7308 */ /* 0x000f220000000800 */
[----:B-1----:R-:W-:Y:S01]  /*42b0*/  @!P5 FMUL R24, R24, R24 ;  /* 0x000000181818d220 */ /* 0x002fe20000400000 */
[----:B------:R-:W-:-:S06]  /*42c0*/  FSETP.GEU.AND P5, PT, R29, -126, PT ;  /* 0xc2fc00001d00780b */ /* 0x000fcc0003fae000 */
[----:B------:R-:W1:Y:S01]  /*42d0*/  MUFU.EX2 R25, R25 ;  /* 0x0000001900197308 */ /* 0x000e620000000800 */
[----:B---3--:R-:W-:Y:S01]  /*42e0*/  @!P3 FMUL R21, R21, R21 ;  /* 0x000000151515b220 */ /* 0x008fe20000400000 */
[----:B------:R-:W-:Y:S02]  /*42f0*/  FSETP.GEU.AND P3, PT, R32, -126, PT ;  /* 0xc2fc00002000780b */ /* 0x000fe40003f6e000 */
[----:B--2---:R-:W-:-:S03]  /*4300*/  FMNMX R4, R4, R173, !PT ;  /* 0x000000ad04047209 */ /* 0x004fc60007800000 */
[----:B------:R-:W-:Y:S01]  /*4310*/  @!P5 FMUL R29, R29, 0.5 ;  /* 0x3f0000001d1dd820 */ /* 0x000fe20000400000 */
[----:B------:R-:W2:Y:S01]  /*4320*/  MUFU.EX2 R28, R28 ;  /* 0x0000001c001c7308 */ /* 0x000ea20000000800 */
[----:B----4-:R-:W-:Y:S01]  /*4330*/  @!P2 FMUL R14, R14, R14 ;  /* 0x0000000e0e0ea220 */ /* 0x010fe20000400000 */
[----:B------:R-:W-:Y:S01]  /*4340*/  FSETP.GEU.AND P2, PT, R33, -126, PT ;  /* 0xc2fc00002100780b */ /* 0x000fe20003f4e000 */
[----:B------:R-:W3:Y:S04]  /*4350*/  SHFL.BFLY PT, R173, R4, 0x2, 0x1f ;  /* 0x0c401f0004ad7f89 */ /* 0x000ee800000e0000 */
[----:B------:R-:W-:Y:S01]  /*4360*/  @!P3 FMUL R32, R32, 0.5 ;  /* 0x3f0000002020b820 */ /* 0x000fe20000400000 */
[----:B------:R-:W4:Y:S01]  /*4370*/  MUFU.EX2 R29, R29 ;  /* 0x0000001d001d7308 */ /* 0x000f220000000800 */
[----:B-1----:R-:W-:Y:S01]  /*4380*/  @!P4 FMUL R25, R25, R25 ;  /* 0x000000191919c220 */ /* 0x002fe20000400000 */
[----:B------:R-:W-:-:S05]  /*4390*/  FSETP.GEU.AND P4, PT, R37, -126, PT ;  /* 0xc2fc00002500780b */ /* 0x000fca0003f8e000 */
[----:B------:R-:W-:Y:S01]  /*43a0*/  @!P2 FMUL R33, R33, 0.5 ;  /* 0x3f0000002121a820 */ /* 0x000fe20000400000 */
[----:B------:R-:W1:Y:S01]  /*43b0*/  MUFU.EX2 R32, R32 ;  /* 0x0000002000207308 */ /* 0x000e620000000800 */
[----:B--2---:R-:W-:Y:S01]  /*43c0*/  @!P6 FMUL R28, R28, R28 ;  /* 0x0000001c1c1ce220 */ /* 0x004fe20000400000 */
[----:B------:R-:W-:-:S05]  /*43d0*/  FSETP.GEU.AND P6, PT, R36, -126, PT ;  /* 0xc2fc00002400780b */ /* 0x000fca0003fce000 */
[----:B------:R-:W-:Y:S01]  /*43e0*/  @!P4 FMUL R37, R37, 0.5 ;  /* 0x3f0000002525c820 */ /* 0x000fe20000400000 */
[----:B------:R-:W2:Y:S01]  /*43f0*/  MUFU.EX2 R33, R33 ;  /* 0x0000002100217308 */ /* 0x000ea20000000800 */
[----:B----4-:R-:W-:Y:S01]  /*4400*/  @!P5 FMUL R29, R29, R29 ;  /* 0x0000001d1d1dd220 */ /* 0x010fe20000400000 */
[----:B------:R-:W-:Y:S02]  /*4410*/  FSETP.GEU.AND P5, PT, R41, -126, PT ;  /* 0xc2fc00002900780b */ /* 0x000fe40003fae000 */
[----:B---3--:R-:W-:-:S03]  /*4420*/  FMNMX R4, R4, R173, !PT ;  /* 0x000000ad04047209 */ /* 0x008fc60007800000 */
        /* <DEDUP_REMOVED lines=10> */
[----:B---3--:R-:W-:Y:S01]  /*44d0*/  @!P4 FMUL R37, R37, R37 ;  /* 0x000000252525c220 */ /* 0x008fe20000400000 */
[----:B------:R-:W-:-:S05]  /*44e0*/  FSETP.GEU.AND P4, PT, R44, -126, PT ;  /* 0xc2fc00002c00780b */ /* 0x000fca0003f8e000 */
[----:B------:R-:W-:Y:S01]  /*44f0*/  @!P2 FMUL R45, R45, 0.5 ;  /* 0x3f0000002d2da820 */ /* 0x000fe20000400000 */
[----:B------:R-:W3:Y:S01]  /*4500*/  MUFU.EX2 R40, R40 ;  /* 0x0000002800287308 */ /* 0x000ee20000000800 */
[----:B-1----:R-:W-:Y:S01]  /*4510*/  @!P6 FMUL R36, R36, R36 ;  /* 0x000000242424e220 */ /* 0x002fe20000400000 */
[----:B------:R-:W-:-:S04]  /*4520*/  FSETP.NEU.AND P6, PT, R4, -INF , PT ;  /* 0xff8000000400780b */ /* 0x000fc80003fcd000 */
[----:B------:R-:W-:Y:S01]  /*4530*/  FSEL R52, R4, RZ, P6 ;  /* 0x000000ff04347208 */ /* 0x000fe20003000000 */
[----:B------:R-:W-:Y:S01]  /*4540*/  @!P4 FMUL R44, R44, 0.5 ;  /* 0x3f0000002c2cc820 */ /* 0x000fe20000400000 */
[----:B------:R-:W1:Y:S01]  /*4550*/  MUFU.EX2 R45, R45 ;  /* 0x0000002d002d7308 */ /* 0x000e620000000800 */
[----:B--2---:R-:W-:Y:S01]  /*4560*/  @!P5 FMUL R41, R41, R41 ;  /* 0x000000292929d220 */ /* 0x004fe20000400000 */
[----:B------:R-:W-:Y:S01]  /*4570*/  FSETP.GEU.AND P6, PT, R49, -126, PT ;  /* 0xc2fc00003100780b */ /* 0x000fe20003fce000 */
[----:B------:R-:W-:Y:S01]  /*4580*/  FMUL R53, R52, UR7 ;  /* 0x0000000734357c20 */ /* 0x000fe20008400000 */
[----:B------:R-:W-:Y:S01]  /*4590*/  FSETP.GEU.AND P5, PT, R48, -126, PT ;  /* 0xc2fc00003000780b */ /* 0x000fe20003fae000 */
[----:B------:R-:W-:Y:S01]  /*45a0*/  FADD R52, -R52, R13 ;  /* 0x0000000d34347221 */ /* 0x000fe20000000100 */
[----:B------:R-:W-:Y:S01]  /*45b0*/  FADD R15, R14, R41 ;  /* 0x000000290e0f7221 */ /* 0x000fe20000000000 */
[--C-:B------:R-:W-:Y:S01]  /*45c0*/  FFMA R26, R26, UR7, -R53.reuse ;  /* 0x000000071a1a7c23 */ /* 0x100fe20008000835 */
[----:B------:R-:W2:Y:S01]  /*45d0*/  MUFU.EX2 R44, R44 ;  /* 0x0000002c002c7308 */ /* 0x000ea20000000800 */
[----:B---3--:R-:W-:Y:S01]  /*45e0*/  @!P3 FMUL R40, R40, R40 ;  /* 0x000000282828b220 */ /* 0x008fe20000400000 */
[--C-:B------:R-:W-:Y:S01]  /*45f0*/  FFMA R27, R27, UR7, -R53.reuse ;  /* 0x000000071b1b7c23 */ /* 0x100fe20008000835 */
[--C-:B------:R-:W-:Y:S01]  /*4600*/  FFMA R30, R30, UR7, -R53.reuse ;  /* 0x000000071e1e7c23 */ /* 0x100fe20008000835 */
[----:B------:R-:W-:Y:S01]  /*4610*/  FSETP.GEU.AND P3, PT, R26, -126, PT ;  /* 0xc2fc00001a00780b */ /* 0x000fe20003f6e000 */
[--C-:B------:R-:W-:Y:S01]  /*4620*/  FFMA R31, R31, UR7, -R53.reuse ;  /* 0x000000071f1f7c23 */ /* 0x100fe20008000835 */
[--C-:B------:R-:W-:Y:S01]  /*4630*/  FFMA R34, R34, UR7, -R53.reuse ;  /* 0x0000000722227c23 */ /* 0x100fe20008000835 */
[----:B------:R-:W-:Y:S01]  /*4640*/  @!P6 FMUL R49, R49, 0.5 ;  /* 0x3f0000003131e820 */ /* 0x000fe20000400000 */
[--C-:B------:R-:W-:Y:S01]  /*4650*/  FFMA R43, R43, UR7, -R53.reuse ;  /* 0x000000072b2b7c23 */ /* 0x100fe20008000835 */
[----:B-1----:R-:W-:Y:S01]  /*4660*/  @!P2 FMUL R45, R45, R45 ;  /* 0x0000002d2d2da220 */ /* 0x002fe20000400000 */
[----:B------:R-:W-:Y:S01]  /*4670*/  FSETP.GEU.AND P2, PT, R27, -126, PT ;  /* 0xc2fc00001b00780b */ /* 0x000fe20003f4e000 */
[----:B------:R-:W-:Y:S01]  /*4680*/  @!P5 FMUL R48, R48, 0.5 ;  /* 0x3f0000003030d820 */ /* 0x000fe20000400000 */
[--C-:B------:R-:W-:Y:S01]  /*4690*/  FFMA R47, R47, UR7, -R53.reuse ;  /* 0x000000072f2f7c23 */ /* 0x100fe20008000835 */
[----:B------:R-:W1:Y:S01]  /*46a0*/  MUFU.EX2 R49, R49 ;  /* 0x0000003100317308 */ /* 0x000e620000000800 */
[----:B------:R-:W-:Y:S01]  /*46b0*/  FFMA R51, R51, UR7, -R53 ;  /* 0x0000000733337c23 */ /* 0x000fe20008000835 */
[----:B------:R-:W-:Y:S01]  /*46c0*/  FMUL R52, R52, UR7 ;  /* 0x0000000734347c20 */ /* 0x000fe20008400000 */
[----:B------:R-:W-:Y:S01]  /*46d0*/  FADD R13, R21, R36 ;  /* 0x00000024150d7221 */ /* 0x000fe20000000000 */
[----:B------:R-:W-:Y:S01]  /*46e0*/  @!P3 FMUL R26, R26, 0.5 ;  /* 0x3f0000001a1ab820 */ /* 0x000fe20000400000 */
[----:B--2---:R-:W-:Y:S01]  /*46f0*/  @!P4 FMUL R44, R44, R44 ;  /* 0x0000002c2c2cc220 */ /* 0x004fe20000400000 */
[----:B------:R-:W-:-:S02]  /*4700*/  FSETP.GEU.AND P4, PT, R30, -126, PT ;  /* 0xc2fc00001e00780b */ /* 0x000fc40003f8e000 */
[----:B------:R-:W2:Y:S02]  /*4710*/  MUFU.EX2 R48, R48 ;  /* 0x0000003000307308 */ /* 0x000ea40000000800 */
[----:B------:R-:W-:-:S06]  /*4720*/  @!P2 FMUL R27, R27, 0.5 ;  /* 0x3f0000001b1ba820 */ /* 0x000fcc0000400000 */
[----:B------:R3:W4:Y:S01]  /*4730*/  MUFU.EX2 R171, R26 ;  /* 0x0000001a00ab7308 */ /* 0x0007220000000800 */
[----:B-1----:R-:W-:Y:S01]  /*4740*/  @!P6 FMUL R49, R49, R49 ;  /* 0x000000313131e220 */ /* 0x002fe20000400000 */
[----:B------:R-:W-:Y:S01]  /*4750*/  FSETP.GEU.AND P6, PT, R31, -126, PT ;  /* 0xc2fc00001f00780b */ /* 0x000fe20003fce000 */
[----:B------:R-:W-:-:S05]  /*4760*/  @!P4 FMUL R30, R30, 0.5 ;  /* 0x3f0000001e1ec820 */ /* 0x000fca0000400000 */
[----:B------:R1:W5:Y:S01]  /*4770*/  MUFU.EX2 R172, R27 ;  /* 0x0000001b00ac7308 */ /* 0x0003620000000800 */
[----:B---3--:R-:W-:Y:S01]  /*4780*/  FFMA R26, R35, UR7, -R53 ;  /* 0x00000007231a7c23 */ /* 0x008fe20008000835 */
[----:B--2---:R-:W-:Y:S01]  /*4790*/  @!P5 FMUL R48, R48, R48 ;  /* 0x000000303030d220 */ /* 0x004fe20000400000 */
[----:B------:R-:W-:-:S04]  /*47a0*/  FSETP.GEU.AND P5, PT, R34, -126, PT ;  /* 0xc2fc00002200780b */ /* 0x000fc80003fae000 */
[----:B------:R-:W-:Y:S01]  /*47b0*/  @!P6 FMUL R31, R31, 0.5 ;  /* 0x3f0000001f1fe820 */ /* 0x000fe20000400000 */
[----:B------:R2:W3:Y:S01]  /*47c0*/  MUFU.EX2 R173, R30 ;  /* 0x0000001e00ad7308 */ /* 0x0004e20000000800 */
[----:B----4-:R-:W-:Y:S01]  /*47d0*/  @!P3 FMUL R171, R171, R171 ;  /* 0x000000abababb220 */ /* 0x010fe20000400000 */
[----:B------:R-:W-:Y:S01]  /*47e0*/  FSETP.GEU.AND P3, PT, R26, -126, PT ;  /* 0xc2fc00001a00780b */ /* 0x000fe20003f6e000 */
[----:B-1----:R-:W-:-:S05]  /*47f0*/  FFMA R27, R38, UR7, -R53 ;  /* 0x00000007261b7c23 */ /* 0x002fca0008000835 */
[----:B------:R-:W-:Y:S01]  /*4800*/  @!P5 FMUL R34, R34, 0.5 ;  /* 0x3f0000002222d820 */ /* 0x000fe20000400000 */
[----:B-----5:R-:W-:Y:S01]  /*4810*/  @!P2 FMUL R172, R172, R172 ;  /* 0x000000acacaca220 */ /* 0x020fe20000400000 */
[----:B------:R-:W-:Y:S01]  /*4820*/  FSETP.GEU.AND P2, PT, R27, -126, PT ;  /* 0xc2fc00001b00780b */ /* 0x000fe20003f4e000 */
[----:B--2---:R-:W-:Y:S01]  /*4830*/  FFMA R30, R39, UR7, -R53 ;  /* 0x00000007271e7c23 */ /* 0x004fe20008000835 */
[----:B------:R1:W2:Y:S03]  /*4840*/  MUFU.EX2 R174, R31 ;  /* 0x0000001f00ae7308 */ /* 0x0002a60000000800 */
[----:B------:R-:W-:Y:S01]  /*4850*/  @!P3 FMUL R26, R26, 0.5 ;  /* 0x3f0000001a1ab820 */ /* 0x000fe20000400000 */
[----:B---3--:R-:W-:Y:S01]  /*4860*/  @!P4 FMUL R173, R173, R173 ;  /* 0x000000adadadc220 */ /* 0x008fe20000400000 */
[----:B------:R-:W-:-:S03]  /*4870*/  FSETP.GEU.AND P4, PT, R30, -126, PT ;  /* 0xc2fc00001e00780b */ /* 0x000fc60003f8e000 */
[----:B------:R3:W4:Y:S01]  /*4880*/  MUFU.EX2 R35, R34 ;  /* 0x0000002200237308 */ /* 0x0007220000000800 */
[----:B-1----:R-:W-:Y:S02]  /*4890*/  FFMA R31, R42, UR7, -R53 ;  /* 0x000000072a1f7c23 */ /* 0x002fe40008000835 */
[----:B------:R-:W-:-:S05]  /*48a0*/  @!P2 FMUL R27, R27, 0.5 ;  /* 0x3f0000001b1ba820 */ /* 0x000fca0000400000 */
[----:B------:R1:W5:Y:S01]  /*48b0*/  MUFU.EX2 R38, R26 ;  /* 0x0000001a00267308 */ /* 0x0003620000000800 */
[----:B--2---:R-:W-:Y:S01]  /*48c0*/  @!P6 FMUL R174, R174, R174 ;  /* 0x000000aeaeaee220 */ /* 0x004fe20000400000 */
[----:B------:R-:W-:Y:S01]  /*48d0*/  FSETP.GEU.AND P6, PT, R31, -126, PT ;  /* 0xc2fc00001f00780b */ /* 0x000fe20003fce000 */
[----:B------:R-:W-:Y:S01]  /*48e0*/  @!P4 FMUL R30, R30, 0.5 ;  /* 0x3f0000001e1ec820 */ /* 0x000fe20000400000 */
[----:B---3--:R-:W-:-:S04]  /*48f0*/  FADD R34, R32, R49 ;  /* 0x0000003120227221 */ /* 0x008fc80000000000 */
[----:B------:R2:W3:Y:S01]  /*4900*/  MUFU.EX2 R39, R27 ;  /* 0x0000001b00277308 */ /* 0x0004e20000000800 */
[----:B-1----:R-:W-:Y:S01]  /*4910*/  FFMA R26, R46, UR7, -R53 ;  /* 0x000000072e1a7c23 */ /* 0x002fe20008000835 */
[----:B----4-:R-:W-:Y:S01]  /*4920*/  @!P5 FMUL R35, R35, R35 ;  /* 0x000000232323d220 */ /* 0x010fe20000400000 */
[----:B------:R-:W-:Y:S01]  /*4930*/  FSETP.GEU.AND P5, PT, R43, -126, PT ;  /* 0xc2fc00002b00780b */ /* 0x000fe20003fae000 */
[----:B------:R-:W-:-:S03]  /*4940*/  FADD R34, R15, R34 ;  /* 0x000000220f227221 */ /* 0x000fc60000000000 */
[----:B------:R-:W-:Y:S01]  /*4950*/  @!P6 FMUL R31, R31, 0.5 ;  /* 0x3f0000001f1fe820 */ /* 0x000fe20000400000 */
[----:B------:R1:W4:Y:S01]  /*4960*/  MUFU.EX2 R42, R30 ;  /* 0x0000001e002a7308 */ /* 0x0003220000000800 */
[----:B-----5:R-:W-:Y:S01]  /*4970*/  @!P3 FMUL R38, R38, R38 ;  /* 0x000000262626b220 */ /* 0x020fe20000400000 */
[----:B------:R-:W-:Y:S01]  /*4980*/  FSETP.GEU.AND P3, PT, R26, -126, PT ;  /* 0xc2fc00001a00780b */ /* 0x000fe20003f6e000 */
[----:B--2---:R-:W-:-:S05]  /*4990*/  FFMA R27, R50, UR7, -R53 ;  /* 0x00000007321b7c23 */ /* 0x004fca0008000835 */
[----:B------:R-:W-:Y:S01]  /*49a0*/  @!P5 FMUL R43, R43, 0.5 ;  /* 0x3f0000002b2bd820 */ /* 0x000fe20000400000 */
[----:B---3--:R-:W-:Y:S01]  /*49b0*/  @!P2 FMUL R39, R39, R39 ;  /* 0x000000272727a220 */ /* 0x008fe20000400000 */
[----:B------:R-:W-:Y:S01]  /*49c0*/  FSETP.GEU.AND P2, PT, R47, -126, PT ;  /* 0xc2fc00002f00780b */ /* 0x000fe20003f4e000 */
[----:B------:R-:W2:Y:S01]  /*49d0*/  MUFU.EX2 R46, R31 ;  /* 0x0000001f002e7308 */ /* 0x000ea20000000800 */
[--C-:B-1----:R-:W-:Y:S01]  /*49e0*/  FFMA R30, R54, UR7, -R53.reuse ;  /* 0x00000007361e7c23 */ /* 0x102fe20008000835 */
[----:B------:R-:W-:Y:S02]  /*49f0*/  FFMA R53, R55, UR7, -R53 ;  /* 0x0000000737357c23 */ /* 0x000fe40008000835 */
[----:B------:R-:W-:Y:S01]  /*4a00*/  @!P3 FMUL R26, R26, 0.5 ;  /* 0x3f0000001a1ab820 */ /* 0x000fe20000400000 */
[----:B----4-:R-:W-:Y:S01]  /*4a10*/  @!P4 FMUL R42, R42, R42 ;  /* 0x0000002a2a2ac220 */ /* 0x010fe20000400000 */
[----:B------:R-:W-:Y:S02]  /*4a20*/  FSETP.GEU.AND P4, PT, R27, -126, PT ;  /* 0xc2fc00001b00780b */ /* 0x000fe40003f8e000 */
[----:B------:R1:W3:Y:S04]  /*4a30*/  MUFU.EX2 R50, R26 ;  /* 0x0000001a00327308 */ /* 0x0002e80000000800 */
[----:B------:R-:W-:-:S04]  /*4a40*/  @!P2 FMUL R47, R47, 0.5 ;  /* 0x3f0000002f2fa820 */ /* 0x000fc80000400000 */
[----:B------:R-:W4:Y:S01]  /*4a50*/  MUFU.EX2 R43, R43 ;  /* 0x0000002b002b7308 */ /* 0x000f220000000800 */
[----:B--2---:R-:W-:Y:S01]  /*4a60*/  @!P6 FMUL R46, R46, R46 ;  /* 0x0000002e2e2ee220 */ /* 0x004fe20000400000 */
[----:B------:R-:W-:Y:S01]  /*4a70*/  FSETP.GEU.AND P6, PT, R51, -126, PT ;  /* 0xc2fc00003300780b */ /* 0x000fe20003fce000 */
[----:B-1----:R-:W-:Y:S01]  /*4a80*/  FADD R26, R29, R44 ;  /* 0x0000002c1d1a7221 */ /* 0x002fe20000000000 */
[----:B------:R-:W-:-:S03]  /*4a90*/  @!P4 FMUL R27, R27, 0.5 ;  /* 0x3f0000001b1bc820 */ /* 0x000fc60000400000 */
[----:B------:R-:W-:Y:S01]  /*4aa0*/  FADD R31, R13, R26 ;  /* 0x0000001a0d1f7221 */ /* 0x000fe20000000000 */
[----:B------:R-:W1:Y:S01]  /*4ab0*/  MUFU.EX2 R47, R47 ;  /* 0x0000002f002f7308 */ /* 0x000e620000000800 */
[----:B---3--:R-:W-:Y:S01]  /*4ac0*/  @!P3 FMUL R50, R50, R50 ;  /* 0x000000323232b220 */ /* 0x008fe20000400000 */
[----:B------:R-:W-:Y:S01]  /*4ad0*/  FSETP.GEU.AND P3, PT, R53, -126, PT ;  /* 0xc2fc00003500780b */ /* 0x000fe20003f6e000 */
[----:B------:R-:W-:Y:S01]  /*4ae0*/  FADD R26, R25, R40 ;  /* 0x00000028191a7221 */ /* 0x000fe20000000000 */
[----:B------:R-:W-:Y:S01]  /*4af0*/  FADD R13, R24, R37 ;  /* 0x00000025180d7221 */ /* 0x000fe20000000000 */
[----:B------:R-:W-:Y:S01]  /*4b00*/  FADD R55, R173, R50 ;  /* 0x00000032ad377221 */ /* 0x000fe20000000000 */
[----:B------:R-:W-:Y:S01]  /*4b10*/  F2FP.BF16.F32.PACK_AB R24, R21, R24 ;  /* 0x000000181518723e */ /* 0x000fe200000010ff */
[----:B------:R-:W-:Y:S01]  /*4b20*/  @!P6 FMUL R51, R51, 0.5 ;  /* 0x3f0000003333e820 */ /* 0x000fe20000400000 */
[----:B------:R2:W3:Y:S01]  /*4b30*/  MUFU.EX2 R54, R27 ;  /* 0x0000001b00367308 */ /* 0x0004e20000000800 */
[----:B----4-:R-:W-:Y:S01]  /*4b40*/  @!P5 FMUL R43, R43, R43 ;  /* 0x0000002b2b2bd220 */ /* 0x010fe20000400000 */
[----:B------:R-:W-:-:S05]  /*4b50*/  FSETP.GEU.AND P5, PT, R30, -126, PT ;  /* 0xc2fc00001e00780b */ /* 0x000fca0003fae000 */
[----:B------:R-:W-:Y:S01]  /*4b60*/  @!P3 FMUL R53, R53, 0.5 ;  /* 0x3f0000003535b820 */ /* 0x000fe20000400000 */
[----:B------:R-:W4:Y:S01]  /*4b70*/  MUFU.EX2 R51, R51 ;  /* 0x0000003300337308 */ /* 0x000f220000000800 */
[----:B-1----:R-:W-:Y:S01]  /*4b80*/  @!P2 FMUL R47, R47, R47 ;  /* 0x0000002f2f2fa220 */ /* 0x002fe20000400000 */
[----:B------:R-:W-:Y:S01]  /*4b90*/  FSETP.GEU.AND P2, PT, R20, -126, PT ;  /* 0xc2fc00001400780b */ /* 0x000fe20003f4e000 */
[----:B--2---:R-:W-:Y:S02]  /*4ba0*/  FADD R27, R33, R48 ;  /* 0x00000030211b7221 */ /* 0x004fe40000000000 */
[----:B------:R-:W-:Y:S02]  /*4bb0*/  FADD R175, R174, R47 ;  /* 0x0000002faeaf7221 */ /* 0x000fe40000000000 */
[----:B------:R-:W-:Y:S01]  /*4bc0*/  @!P5 FMUL R30, R30, 0.5 ;  /* 0x3f0000001e1ed820 */ /* 0x000fe20000400000 */
[----:B------:R-:W1:Y:S01]  /*4bd0*/  MUFU.EX2 R53, R53 ;  /* 0x0000003500357308 */ /* 0x000e620000000800 */
[----:B---3--:R-:W-:Y:S01]  /*4be0*/  @!P4 FMUL R54, R54, R54 ;  /* 0x000000363636c220 */ /* 0x008fe20000400000 */
[----:B------:R-:W-:Y:S01]  /*4bf0*/  FSETP.GEU.AND P4, PT, R52, -126, PT ;  /* 0xc2fc00003400780b */ /* 0x000fe20003f8e000 */
[----:B------:R-:W-:Y:S01]  /*4c00*/  FADD R26, R26, R27 ;  /* 0x0000001b1a1a7221 */ /* 0x000fe20000000000 */
[----:B------:R-:W-:Y:S01]  /*4c10*/  FADD R27, R171, R46 ;  /* 0x0000002eab1b7221 */ /* 0x000fe20000000000 */
[----:B------:R-:W-:-:S02]  /*4c20*/  FADD R178, R35, R54 ;  /* 0x0000003623b27221 */ /* 0x000fc40000000000 */
[----:B------:R-:W-:Y:S01]  /*4c30*/  @!P2 FMUL R20, R20, 0.5 ;  /* 0x3f0000001414a820 */ /* 0x000fe20000400000 */
[----:B------:R2:W3:Y:S01]  /*4c40*/  MUFU.EX2 R176, R30 ;  /* 0x0000001e00b07308 */ /* 0x0004e20000000800 */
[----:B----4-:R-:W-:Y:S01]  /*4c50*/  @!P6 FMUL R51, R51, R51 ;  /* 0x000000333333e220 */ /* 0x010fe20000400000 */
[----:B------:R-:W-:Y:S01]  /*4c60*/  FADD R26, R31, R26 ;  /* 0x0000001a1f1a7221 */ /* 0x000fe20000000000 */
[----:B------:R-:W-:Y:S01]  /*4c70*/  FADD R27, R27, R178 ;  /* 0x000000b21b1b7221 */ /* 0x000fe20000000000 */
[----:B------:R-:W-:Y:S01]  /*4c80*/  F2FP.BF16.F32.PACK_AB R31, R42, R39 ;  /* 0x000000272a1f723e */ /* 0x000fe200000010ff */
[----:B------:R-:W-:Y:S02]  /*4c90*/  FADD R177, R38, R51 ;  /* 0x0000003326b17221 */ /* 0x000fe40000000000 */
[----:B------:R-:W-:Y:S01]  /*4ca0*/  @!P4 FMUL R52, R52, 0.5 ;  /* 0x3f0000003434c820 */ /* 0x000fe20000400000 */
[----:B------:R-:W4:Y:S01]  /*4cb0*/  MUFU.EX2 R20, R20 ;  /* 0x0000001400147308 */ /* 0x000f220000000800 */
[----:B--2---:R-:W-:Y:S01]  /*4cc0*/  FADD R30, R28, R45 ;  /* 0x0000002d1c1e7221 */ /* 0x004fe20000000000 */
[----:B-1----:R-:W-:Y:S01]  /*4cd0*/  @!P3 FMUL R53, R53, R53 ;  /* 0x000000353535b220 */ /* 0x002fe20000400000 */
[----:B------:R-:W-:-:S02]  /*4ce0*/  F2FP.BF16.F32.PACK_AB R28, R29, R28 ;  /* 0x0000001c1d1c723e */ /* 0x000fc400000010ff */
[----:B------:R-:W-:Y:S01]  /*4cf0*/  FADD R13, R13, R30 ;  /* 0x0000001e0d0d7221 */ /* 0x000fe20000000000 */
[----:B------:R-:W-:Y:S01]  /*4d00*/  FADD R30, R172, R43 ;  /* 0x0000002bac1e7221 */ /* 0x000fe20000000000 */
[----:B------:R-:W-:Y:S01]  /*4d10*/  FADD R180, R42, R53 ;  /* 0x000000352ab47221 */ /* 0x000fe20000000000 */
[----:B------:R1:W2:Y:S01]  /*4d20*/  MUFU.EX2 R15, R52 ;  /* 0x00000034000f7308 */ /* 0x0002a20000000800 */
[----:B---3--:R-:W-:Y:S01]  /*4d30*/  @!P5 FMUL R176, R176, R176 ;  /* 0x000000b0b0b0d220 */ /* 0x008fe20000400000 */
[----:B------:R-:W-:Y:S01]  /*4d40*/  FADD R13, R13, R34 ;  /* 0x000000220d0d7221 */ /* 0x000fe20000000000 */
[----:B------:R-:W-:Y:S01]  /*4d50*/  FADD R30, R30, R177 ;  /* 0x000000b11e1e7221 */ /* 0x000fe20000000000 */
[----:B------:R-:W-:Y:S01]  /*4d60*/  FADD R175, R175, R180 ;  /* 0x000000b4afaf7221 */ /* 0x000fe20000000000 */
[----:B------:R-:W-:Y:S01]  /*4d70*/  F2FP.BF16.F32.PACK_AB R29, R38, R35 ;  /* 0x00000023261d723e */ /* 0x000fe200000010ff */
[----:B------:R-:W-:Y:S01]  /*4d80*/  FADD R13, R13, R26 ;  /* 0x0000001a0d0d7221 */ /* 0x000fe20000000000 */
[----:B------:R-:W-:Y:S01]  /*4d90*/  F2FP.BF16.F32.PACK_AB R26, R25, R14 ;  /* 0x0000000e191a723e */ /* 0x000fe200000010ff */
[----:B------:R-:W-:Y:S01]  /*4da0*/  FADD R30, R30, R175 ;  /* 0x000000af1e1e7221 */ /* 0x000fe20000000000 */
[----:B-1----:R-:W-:Y:S01]  /*4db0*/  FADD R52, R39, R176 ;  /* 0x000000b027347221 */ /* 0x002fe20000000000 */
[----:B----4-:R-:W-:Y:S01]  /*4dc0*/  @!P2 FMUL R20, R20, R20 ;  /* 0x000000141414a220 */ /* 0x010fe20000400000 */
[----:B------:R-:W-:-:S02]  /*4dd0*/  F2FP.BF16.F32.PACK_AB R25, R172, R171 ;  /* 0x000000abac19723e */ /* 0x000fc400000010ff */
[----:B------:R-:W-:Y:S01]  /*4de0*/  FADD R52, R55, R52 ;  /* 0x0000003437347221 */ /* 0x000fe20000000000 */
[----:B------:R-:W-:Y:S01]  /*4df0*/  FFMA R3, R20, R3, R13 ;  /* 0x0000000314037223 */ /* 0x000fe2000000000d */
[----:B------:R-:W-:Y:S01]  /*4e00*/  SHF.L.U32 R13, R23, 0x1f, RZ ;  /* 0x0000001f170d7819 */ /* 0x000fe200000006ff */
[-C--:B------:R-:W-:Y:S01]  /*4e10*/  FMUL R152, R152, R20.reuse ;  /* 0x0000001498987220 */ /* 0x080fe20000400000 */
[----:B------:R-:W-:Y:S01]  /*4e20*/  FADD R27, R27, R52 ;  /* 0x000000341b1b7221 */ /* 0x000fe20000000000 */
[----:B--2---:R-:W-:Y:S01]  /*4e30*/  @!P4 FMUL R15, R15, R15 ;  /* 0x0000000f0f0fc220 */ /* 0x004fe20000400000 */
[----:B------:R1:W2:Y:S01]  /*4e40*/  SYNCS.PHASECHK.TRANS64.TRYWAIT P2, [UR11+0x35400], R13 ;  /* 0x0354000dff0075a7 */ /* 0x0002a2000804014b */
[-C--:B------:R-:W-:Y:S01]  /*4e50*/  FMUL R153, R153, R20.reuse ;  /* 0x0000001499997220 */ /* 0x080fe20000400000 */
[----:B------:R-:W-:Y:S01]  /*4e60*/  FADD R30, R27, R30 ;  /* 0x0000001e1b1e7221 */ /* 0x000fe20000000000 */
[-C--:B------:R-:W-:Y:S01]  /*4e70*/  FMUL R156, R156, R20.reuse ;  /* 0x000000149c9c7220 */ /* 0x080fe20000400000 */
[-C--:B------:R-:W-:Y:S01]  /*4e80*/  FMUL R157, R157, R20.reuse ;  /* 0x000000149d9d7220 */ /* 0x080fe20000400000 */
[----:B------:R-:W-:Y:S01]  /*4e90*/  FMUL R160, R160, R20 ;  /* 0x00000014a0a07220 */ /* 0x000fe20000400000 */
[----:B------:R-:W-:Y:S01]  /*4ea0*/  FFMA R0, R15, R0, R30 ;  /* 0x000000000f007223 */ /* 0x000fe2000000001e */
[----:B------:R-:W-:Y:S01]  /*4eb0*/  F2FP.BF16.F32.PACK_AB R30, R33, R32 ;  /* 0x00000020211e723e */ /* 0x000fe200000010ff */
[-C--:B------:R-:W-:Y:S01]  /*4ec0*/  FMUL R161, R161, R20.reuse ;  /* 0x00000014a1a17220 */ /* 0x080fe20000400000 */
[----:B------:R-:W-:Y:S01]  /*4ed0*/  F2FP.BF16.F32.PACK_AB R32, R36, R37 ;  /* 0x000000252420723e */ /* 0x000fe200000010ff */
[-C--:B------:R-:W-:Y:S01]  /*4ee0*/  FMUL R164, R164, R20.reuse ;  /* 0x00000014a4a47220 */ /* 0x080fe20000400000 */
        /* <DEDUP_REMOVED lines=48> */
[----:B------:R-:W-:Y:S01]  /*51f0*/  FMUL R69, R69, R20 ;  /* 0x0000001445457220 */ /* 0x000fe20000400000 */
        /* <DEDUP_REMOVED lines=56> */
[----:B------:R-:W-:-:S02]  /*5580*/  F2FP.BF16.F32.PACK_AB R27, R174, R173 ;  /* 0x000000adae1b723e */ /* 0x000fc400000010ff */
[----:B------:R-:W-:Y:S02]  /*5590*/  F2FP.BF16.F32.PACK_AB R33, R43, R46 ;  /* 0x0000002e2b21723e */ /* 0x000fe400000010ff */
[----:B------:R-:W-:Y:S02]  /*55a0*/  F2FP.BF16.F32.PACK_AB R34, R40, R41 ;  /* 0x000000292822723e */ /* 0x000fe400000010ff */
[----:B------:R-:W-:Y:S02]  /*55b0*/  F2FP.BF16.F32.PACK_AB R35, R47, R50 ;  /* 0x000000322f23723e */ /* 0x000fe400000010ff */
[----:B------:R-:W-:Y:S02]  /*55c0*/  F2FP.BF16.F32.PACK_AB R36, R44, R45 ;  /* 0x0000002d2c24723e */ /* 0x000fe400000010ff */
[----:B------:R-:W-:Y:S02]  /*55d0*/  F2FP.BF16.F32.PACK_AB R37, R51, R54 ;  /* 0x000000363325723e */ /* 0x000fe400000010ff */
[----:B------:R-:W-:Y:S01]  /*55e0*/  F2FP.BF16.F32.PACK_AB R38, R48, R49 ;  /* 0x000000313026723e */ /* 0x000fe200000010ff */
[----:B-12---:R-:W-:Y:S06]  /*55f0*/  @!P0 BRA `(.L_x_29) ;  /* 0x0000000000048947 */ /* 0x006fec0003800000 */
[----:B------:R-:W-:Y:S01]  /*5600*/  BPT.TRAP 0x1 ;  /* 0x000000040000795c */ /* 0x000fe20000300000 */
.L_x_29:
[----:B------:R-:W-:Y:S05]  /*5610*/  @P2 BRA `(.L_x_30) ;  /* 0x0000000000082947 */ /* 0x000fea0003800000 */
[----:B------:R-:W1:Y:S02]  /*5620*/  SYNCS.PHASECHK.TRANS64.TRYWAIT P2, [UR11+0x35400], R13 ;  /* 0x0354000dff0075a7 */ /* 0x000e64000804014b */
[----:B-1----:R-:W-:Y:S05]  /*5630*/  @!P2 BRA `(.L_x_31) ;  /* 0x0000005c0098a947 */ /* 0x002fea0003800000 */
.L_x_30:
        /* <DEDUP_REMOVED lines=8> */
[----:B------:R-:W-:Y:S01]  /*56c0*/  HGMMA.64x32x16.F32.BF16 R152, R24, gdesc[UR12].tnspB, R152, gsb0 ;  /* 0x4060000c18987df0 */ /* 0x000fe20008001898 */
[----:B------:R-:W-:Y:S01]  /*56d0*/  UMOV UR14, UR22 ;  /* 0x00000016000e7c82 */ /* 0x000fe20008000000 */
[----:B------:R-:W-:Y:S01]  /*56e0*/  UMOV UR15, 0x80000020 ;  /* 0x80000020000f7882 */ /* 0x000fe20000000000 */
[----:B------:R-:W-:-:S02]  /*56f0*/  UIADD3 UR19, UR11, 0x400, URZ ;  /* 0x000004000b137890 */ /* 0x000fc4000fffe03f */
        /* <DEDUP_REMOVED lines=156> */
.L_x_32:
[----:B------:R-:W-:-:S04]  /*60c0*/  ULEA UR11, UR6, UR4, 0x3 ;  /* 0x00000004060b7291 */ /* 0x000fc8000f8e183f */
[----:B------:R-:W-:-:S04]  /*60d0*/  UIADD3 UR11, UR11, 0x35428, URZ ;  /* 0x000354280b0b7890 */ /* 0x000fc8000fffe03f */
[----:B------:R-:W-:-:S09]  /*60e0*/  UPRMT UR11, URZ, 0x654, UR11 ;  /* 0x000006543f0b7896 */ /* 0x000fd2000800000b */
[----:B------:R-:W-:Y:S01]  /*60f0*/  SYNCS.ARRIVE.TRANS64.RED.A1T0 RZ, [UR11], RZ ;  /* 0x000000ffffff79a7 */ /* 0x000fe2000810040b */
[----:B------:R-:W-:Y:S05]  /*6100*/  @P1 BRA `(.L_x_33) ;  /* 0x0000000000041947 */ /* 0x000fea0003800000 */
[----:B------:R-:W-:Y:S01]  /*6110*/  BPT.TRAP 0x1 ;  /* 0x000000040000795c */ /* 0x000fe20000300000 */
.L_x_33:
[----:B------:R-:W-:-:S04]  /*6120*/  UIADD3 UR6, UR6, 0x1, URZ ;  /* 0x0000000106067890 */ /* 0x000fc8000fffe03f */
[----:B------:R-:W-:-:S04]  /*6130*/  UISETP.NE.AND UP0, UPT, UR6, 0x5, UPT ;  /* 0x000000050600788c */ /* 0x000fc8000bf05270 */
[----:B------:R-:W-:Y:S01]  /*6140*/  USEL UR11, UR6, URZ, UP0 ;  /* 0x0000003f060b7287 */ /* 0x000fe20008000000 */
[----:B------:R-:W-:Y:S11]  /*6150*/  @!P0 BRA `(.L_x_34) ;  /* 0x0000000000048947 */ /* 0x000ff60003800000 */
[----:B------:R-:W-:Y:S01]  /*6160*/  BPT.TRAP 0x1 ;  /* 0x000000040000795c */ /* 0x000fe20000300000 */
.L_x_34:
[----:B------:R-:W-:-:S04]  /*6170*/  ULEA UR6, UR11, UR4, 0x3 ;  /* 0x000000040b067291 */ /* 0x000fc8000f8e183f */
[----:B------:R-:W-:-:S04]  /*6180*/  UIADD3 UR6, UR6, 0x35428, URZ ;  /* 0x0003542806067890 */ /* 0x000fc8000fffe03f */
[----:B------:R-:W-:-:S09]  /*6190*/  UPRMT UR6, URZ, 0x654, UR6 ;  /* 0x000006543f067896 */ /* 0x000fd20008000006 */
[----:B------:R-:W-:Y:S01]  /*61a0*/  SYNCS.ARRIVE.TRANS64.RED.A1T0 RZ, [UR6], RZ ;  /* 0x000000ffffff79a7 */ /* 0x000fe20008100406 */
[----:B------:R-:W-:Y:S05]  /*61b0*/  @P1 BRA `(.L_x_35) ;  /* 0x0000000000041947 */ /* 0x000fea0003800000 */
[----:B------:R-:W-:Y:S01]  /*61c0*/  BPT.TRAP 0x1 ;  /* 0x000000040000795c */ /* 0x000fe20000300000 */
.L_x_35:
[----:B------:R-:W-:Y:S01]  /*61d0*/  UIADD3 UR10, UR10, 0x1, URZ ;  /* 0x000000010a0a7890 */ /* 0x000fe2000fffe03f */
[C---:B------:R-:W-:Y:S01]  /*61e0*/  ISETP.GT.AND P2, PT, R12.reuse, 0x2, PT ;  /* 0x000000020c00780c */ /* 0x040fe20003f44270 */
[----:B------:R-:W-:Y:S01]  /*61f0*/  UIADD3 UR6, UR11, 0x1, URZ ;  /* 0x000000010b067890 */ /* 0x000fe2000fffe03f */
[----:B------:R-:W-:Y:S01]  /*6200*/  IADD3 R12, R12, -0x1, RZ ;  /* 0xffffffff0c0c7810 */ /* 0x000fe20007ffe0ff */
[----:B------:R-:W-:Y:S01]  /*6210*/  UISETP.NE.AND UP1, UPT, UR10, 0x5, UPT ;  /* 0x000000050a00788c */ /* 0x000fe2000bf25270 */
[----:B------:R-:W-:Y:S01]  /*6220*/  MOV R15, R5 ;  /* 0x00000005000f7202 */ /* 0x000fe20000000f00 */
[----:B------:R-:W-:Y:S01]  /*6230*/  UISETP.NE.AND UP0, UPT, UR6, 0x5, UPT ;  /* 0x000000050600788c */ /* 0x000fe2000bf05270 */
[----:B-1----:R-:W-:Y:S01]  /*6240*/  MOV R13, R4 ;  /* 0x00000004000d7202 */ /* 0x002fe20000000f00 */
[----:B------:R-:W-:Y:S02]  /*6250*/  USEL UR11, URZ, 0x1, UP1 ;  /* 0x000000013f0b7887 */ /* 0x000fe40008800000 */
[----:B------:R-:W-:-:S02]  /*6260*/  USEL UR6, UR6, URZ, UP0 ;  /* 0x0000003f06067287 */ /* 0x000fc40008000000 */
[----:B------:R-:W-:Y:S02]  /*6270*/  USEL UR45, UR10, URZ, UP1 ;  /* 0x0000003f0a2d7287 */ /* 0x000fe40008800000 */
[----:B------:R-:W-:Y:S01]  /*6280*/  LOP3.LUT R23, R23, UR11, RZ, 0x3c, !PT ;  /* 0x0000000b17177c12 */ /* 0x000fe2000f8e3cff */
[----:B------:R-:W-:Y:S09]  /*6290*/  @P2 BRA `(.L_x_36) ;  /* 0xffffffd400502947 */ /* 0x000ff2000383ffff */
.L_x_25:
[----:B------:R-:W-:-:S13]  /*62a0*/  R2UR UR5, R16 ;  /* 0x00000000100572ca */ /* 0x000fda00000e0000 */
[----:B------:R-:W-:-:S04]  /*62b0*/  ULOP3.LUT UR5, UR5, 0x1, URZ, 0xfc, !UPT ;  /* 0x0000000105057892 */ /* 0x000fc8000f8efc3f */
[----:B------:R-:W-:-:S06]  /*62c0*/  UISETP.NE.AND UP0, UPT, UR5, 0x3, UPT ;  /* 0x000000030500788c */ /* 0x000fcc000bf05270 */
[----:B------:R-:W-:-:S13]  /*62d0*/  PLOP3.LUT P2, PT, PT, PT, UP0, 0x80, 0x0 ;  /* 0x000000000000781c */ /* 0x000fda0003f4f008 */
[----:B------:R-:W-:Y:S05]  /*62e0*/  @!P2 BRA `(.L_x_37) ;  /* 0x000000000004a947 */ /* 0x000fea0003800000 */
[----:B------:R-:W-:Y:S01]  /*62f0*/  BPT.TRAP 0x1 ;  /* 0x000000040000795c */ /* 0x000fe20000300000 */
.L_x_37:
[----:B------:R-:W-:Y:S01]  /*6300*/  R2UR UR7, R16 ;  /* 0x00000000100772ca */ /* 0x000fe200000e0000 */
[----:B------:R-:W-:-:S04]  /*6310*/  ULEA UR5, UR47, UR4, 0x3 ;  /* 0x000000042f057291 */ /* 0x000fc8000f8e183f */
[----:B------:R-:W-:-:S04]  /*6320*/  UIADD3 UR5, UR5, 0x35460, URZ ;  /* 0x0003546005057890 */ /* 0x000fc8000fffe03f */
[----:B------:R-:W-:-:S04]  /*6330*/  UPRMT UR5, URZ, 0x654, UR5 ;  /* 0x000006543f057896 */ /* 0x000fc80008000005 */
[----:B------:R-:W-:-:S05]  /*6340*/  UISETP.GT.U32.AND UP0, UPT, UR7, 0x1, UPT ;  /* 0x000000010700788c */ /* 0x000fca000bf04070 */
[----:B------:R-:W-:Y:S01]  /*6350*/  SYNCS.ARRIVE.TRANS64.RED.A1T0 RZ, [UR5], RZ ;  /* 0x000000ffffff79a7 */ /* 0x000fe20008100405 */
[----:B------:R-:W-:-:S13]  /*6360*/  PLOP3.LUT P2, PT, PT, PT, UP0, 0x80, 0x0 ;  /* 0x000000000000781c */ /* 0x000fda0003f4f008 */
[----:B------:R-:W-:Y:S05]  /*6370*/  @P2 BRA `(.L_x_38) ;  /* 0x0000000000042947 */ /* 0x000fea0003800000 */
[----:B------:R-:W-:Y:S01]  /*6380*/  BPT.TRAP 0x1 ;  /* 0x000000040000795c */ /* 0x000fe20000300000 */
.L_x_38:
[----:B------:R-:W-:Y:S05]  /*6390*/  @!P0 BRA `(.L_x_39) ;  /* 0x0000000000048947 */ /* 0x000fea0003800000 */
[----:B------:R-:W-:Y:S01]  /*63a0*/  BPT.TRAP 0x1 ;  /* 0x000000040000795c */ /* 0x000fe20000300000 */
.L_x_39:
[----:B------:R-:W-:-:S04]  /*63b0*/  ULEA UR4, UR6, UR4, 0x3 ;  /* 0x0000000406047291 */ /* 0x000fc8000f8e183f */
[----:B------:R-:W-:-:S04]  /*63c0*/  UIADD3 UR4, UR4, 0x35428, URZ ;  /* 0x0003542804047890 */ /* 0x000fc8000fffe03f */
[----:B------:R-:W-:-:S09]  /*63d0*/  UPRMT UR4, URZ, 0x654, UR4 ;  /* 0x000006543f047896 */ /* 0x000fd20008000004 */
[----:B------:R-:W-:Y:S01]  /*63e0*/  SYNCS.ARRIVE.TRANS64.RED.A1T0 RZ, [UR4], RZ ;  /* 0x000000ffffff79a7 */ /* 0x000fe20008100404 */
[----:B------:R-:W-:Y:S05]  /*63f0*/  @P1 BRA `(.L_x_40) ;  /* 0x0000000000041947 */ /* 0x000fea0003800000 */
[----:B------:R-:W-:Y:S01]  /*6400*/  BPT.TRAP 0x1 ;  /* 0x000000040000795c */ /* 0x000fe20000300000 */
.L_x_40:
[----:B------:R-:W1:Y:S01]  /*6410*/  SHFL.BFLY PT, R6, R3, 0x1, 0x1f ;  /* 0x0c201f0003067f89 */ /* 0x000e6200000e0000 */
[----:B------:R-:W-:Y:S01]  /*6420*/  BSSY B0, `(.L_x_41) ;  /* 0x0000023000007945 */ /* 0x000fe20003800000 */
[----:B------:R-:W-:Y:S02]  /*6430*/  MOV R8, 0x7f800000 ;  /* 0x7f80000000087802 */ /* 0x000fe40000000f00 */
[----:B------:R-:W2:Y:S01]  /*6440*/  SHFL.BFLY PT, R7, R0, 0x1, 0x1f ;  /* 0x0c201f0000077f89 */ /* 0x000ea200000e0000 */
[----:B------:R-:W-:Y:S01]  /*6450*/  MOV R11, 0x3f800000 ;  /* 0x3f800000000b7802 */ /* 0x000fe20000000f00 */
[----:B-1----:R-:W-:Y:S01]  /*6460*/  FADD R6, R6, R3 ;  /* 0x0000000306067221 */ /* 0x002fe20000000000 */
[----:B--2---:R-:W-:-:S04]  /*6470*/  FADD R15, R7, R0 ;  /* 0x00000000070f7221 */ /* 0x004fc80000000000 */
[----:B------:R-:W1:Y:S01]  /*6480*/  SHFL.BFLY PT, R9, R6, 0x2, 0x1f ;  /* 0x0c401f0006097f89 */ /* 0x000e6200000e0000 */
[----:B------:R-:W-:-:S03]  /*6490*/  MOV R7, 0x3f800000 ;  /* 0x3f80000000077802 */ /* 0x000fc60000000f00 */
[----:B------:R-:W2:Y:S01]  /*64a0*/  SHFL.BFLY PT, R20, R15, 0x2, 0x1f ;  /* 0x0c401f000f147f89 */ /* 0x000ea200000e0000 */
[C---:B-1----:R-:W-:Y:S01]  /*64b0*/  FSETP.NE.AND P0, PT, R6.reuse, -R9, PT ;  /* 0x800000090600720b */ /* 0x042fe20003f05000 */
[----:B------:R-:W-:Y:S01]  /*64c0*/  FADD R3, R6, R9 ;  /* 0x0000000906037221 */ /* 0x000fe20000000000 */
[----:B------:R-:W-:Y:S02]  /*64d0*/  IMAD.MOV.U32 R9, RZ, RZ, 0x7f800000 ;  /* 0x7f800000ff097424 */ /* 0x000fe400078e00ff */
[----:B--2---:R-:W-:-:S09]  /*64e0*/  FADD R10, R15, R20 ;  /* 0x000000140f0a7221 */ /* 0x004fd20000000000 */
[----:B------:R-:W-:Y:S05]  /*64f0*/  @!P0 BRA `(.L_x_42) ;  /* 0x0000000000548947 */ /* 0x000fea0003800000 */
[----:B------:R-:W-:Y:S01]  /*6500*/  IADD3 R0, R3, 0x1800000, RZ ;  /* 0x0180000003007810 */ /* 0x000fe20007ffe0ff */
[----:B------:R-:W-:Y:S03]  /*6510*/  BSSY B1, `(.L_x_43) ;  /* 0x000000c000017945 */ /* 0x000fe60003800000 */
[----:B------:R-:W-:-:S04]  /*6520*/  LOP3.LUT R0, R0, 0x7f800000, RZ, 0xc0, !PT ;  /* 0x7f80000000007812 */ /* 0x000fc800078ec0ff */
[----:B------:R-:W-:-:S13]  /*6530*/  ISETP.GT.U32.AND P0, PT, R0, 0x1ffffff, PT ;  /* 0x01ffffff0000780c */ /* 0x000fda0003f04070 */
[----:B------:R-:W-:Y:S05]  /*6540*/  @P0 BRA `(.L_x_44) ;  /* 0x0000000000100947 */ /* 0x000fea0003800000 */
[----:B------:R-:W-:-:S07]  /*6550*/  MOV R14, 0x6570 ;  /* 0x00006570000e7802 */ /* 0x000fce0000000f00 */
[----:B------:R-:W-:Y:S05]  /*6560*/  CALL.REL.NOINC `($__internal_0_$__cuda_sm20_rcp_rn_f32_slowpath) ;  /* 0x0000005000dc7944 */ /* 0x000fea0003c00000 */
[----:B------:R-:W-:Y:S01]  /*6570*/  MOV R7, R0 ;  /* 0x0000000000077202 */ /* 0x000fe20000000f00 */
[----:B------:R-:W-:Y:S06]  /*6580*/  BRA `(.L_x_45) ;  /* 0x0000000000107947 */ /* 0x000fec0003800000 */
.L_x_44:
[----:B------:R-:W1:Y:S02]  /*6590*/  MUFU.RCP R0, R3 ;  /* 0x0000000300007308 */ /* 0x000e640000001000 */
[----:B-1----:R-:W-:-:S04]  /*65a0*/  FFMA R6, R3, R0, -1 ;  /* 0xbf80000003067423 */ /* 0x002fc80000000000 */
[----:B------:R-:W-:-:S04]  /*65b0*/  FADD.FTZ R7, -R6, -RZ ;  /* 0x800000ff06077221 */ /* 0x000fc80000010100 */
[----:B------:R-:W-:-:S07]  /*65c0*/  FFMA R7, R0, R7, R0 ;  /* 0x0000000700077223 */ /* 0x000fce0000000000 */
.L_x_45:
[----:B------:R-:W-:Y:S05]  /*65d0*/  BSYNC B1 ;  /* 0x0000000000017941 */ /* 0x000fea0003800000 */
.L_x_43:
[----:B------:R-:W-:Y:S01]  /*65e0*/  FSETP.GEU.AND P0, PT, |R3|, 1.175494350822287508e-38, PT ;  /* 0x008000000300780b */ /* 0x000fe20003f0e200 */
[----:B------:R-:W-:-:S12]  /*65f0*/  ULDC UR4, c[0x0][0x600] ;  /* 0x0001800000047ab9 */ /* 0x000fd80000000800 */
[----:B------:R-:W-:-:S04]  /*6600*/  @!P0 FMUL R3, R3, 16777216 ;  /* 0x4b80000003038820 */ /* 0x000fc80000400000 */
[----:B------:R-:W1:Y:S02]  /*6610*/  MUFU.LG2 R0, R3 ;  /* 0x0000000300007308 */ /* 0x000e640000000c00 */
[----:B-1----:R-:W-:-:S04]  /*6620*/  @!P0 FADD R0, R0, -24 ;  /* 0xc1c0000000008421 */ /* 0x002fc80000000000 */
[----:B------:R-:W-:-:S04]  /*6630*/  FMUL R0, R0, 0.69314718246459960938 ;  /* 0x3f31721800007820 */ /* 0x000fc80000400000 */
[----:B------:R-:W-:-:S07]  /*6640*/  FFMA R9, R5, UR4, R0 ;  /* 0x0000000405097c23 */ /* 0x000fce0008000000 */
.L_x_42:
[----:B------:R-:W-:Y:S05]  /*6650*/  BSYNC B0 ;  /* 0x0000000000007941 */ /* 0x000fea0003800000 */
.L_x_41:
[----:B------:R-:W-:Y:S01]  /*6660*/  FSETP.NE.AND P0, PT, R15, -R20, PT ;  /* 0x800000140f00720b */ /* 0x000fe20003f05000 */
[----:B------:R-:W-:Y:S01]  /*6670*/  ULDC UR4, c[0x0][0x608] ;  /* 0x0001820000047ab9 */ /* 0x000fe20000000800 */
[----:B------:R-:W-:Y:S01]  /*6680*/  BSSY B0, `(.L_x_46) ;  /* 0x0000051000007945 */ /* 0x000fe20003800000 */
[----:B------:R-:W-:-:S04]  /*6690*/  FMUL R7, R7, UR4 ;  /* 0x0000000407077c20 */ /* 0x000fc80008400000 */
        /* <DEDUP_REMOVED lines=56> */
[----:B------:R-:W-:Y:S06]  /*6a20*/  @!P0 BRA `(.L_x_47) ;  /* 0x0000000000588947 */ /* 0x000fec0003800000 */
[----:B------:R-:W-:Y:S01]  /*6a30*/  IADD3 R0, R10, 0x1800000, RZ ;  /* 0x018000000a007810 */ /* 0x000fe20007ffe0ff */
[----:B------:R-:W-:Y:S03]  /*6a40*/  BSSY B1, `(.L_x_48) ;  /* 0x000000d000017945 */ /* 0x000fe60003800000 */
[----:B------:R-:W-:-:S04]  /*6a50*/  LOP3.LUT R0, R0, 0x7f800000, RZ, 0xc0, !PT ;  /* 0x7f80000000007812 */ /* 0x000fc800078ec0ff */
[----:B------:R-:W-:-:S13]  /*6a60*/  ISETP.GT.U32.AND P0, PT, R0, 0x1ffffff, PT ;  /* 0x01ffffff0000780c */ /* 0x000fda0003f04070 */
[----:B------:R-:W-:Y:S05]  /*6a70*/  @P0 BRA `(.L_x_49) ;  /* 0x0000000000140947 */ /* 0x000fea0003800000 */
[----:B------:R-:W-:Y:S02]  /*6a80*/  MOV R3, R10 ;  /* 0x0000000a00037202 */ /* 0x000fe40000000f00 */
[----:B------:R-:W-:-:S07]  /*6a90*/  MOV R14, 0x6ab0 ;  /* 0x00006ab0000e7802 */ /* 0x000fce0000000f00 */
[----:B------:R-:W-:Y:S05]  /*6aa0*/  CALL.REL.NOINC `($__internal_0_$__cuda_sm20_rcp_rn_f32_slowpath) ;  /* 0x0000004c008c7944 */ /* 0x000fea0003c00000 */
[----:B------:R-:W-:Y:S01]  /*6ab0*/  MOV R11, R0 ;  /* 0x00000000000b7202 */ /* 0x000fe20000000f00 */
[----:B------:R-:W-:Y:S06]  /*6ac0*/  BRA `(.L_x_50) ;  /* 0x0000000000107947 */ /* 0x000fec0003800000 */
.L_x_49:
[----:B------:R-:W1:Y:S02]  /*6ad0*/  MUFU.RCP R11, R10 ;  /* 0x0000000a000b7308 */ /* 0x000e640000001000 */
[----:B-1----:R-:W-:-:S04]  /*6ae0*/  FFMA R0, R10, R11, -1 ;  /* 0xbf8000000a007423 */ /* 0x002fc8000000000b */
[----:B------:R-:W-:-:S04]  /*6af0*/  FADD.FTZ R0, -R0, -RZ ;  /* 0x800000ff00007221 */ /* 0x000fc80000010100 */
[----:B------:R-:W-:-:S07]  /*6b00*/  FFMA R11, R11, R0, R11 ;  /* 0x000000000b0b7223 */ /* 0x000fce000000000b */
.L_x_50:
[----:B------:R-:W-:Y:S05]  /*6b10*/  BSYNC B1 ;  /* 0x0000000000017941 */ /* 0x000fea0003800000 */
.L_x_48:
[----:B------:R-:W-:Y:S01]  /*6b20*/  FSETP.GEU.AND P0, PT, |R10|, 1.175494350822287508e-38, PT ;  /* 0x008000000a00780b */ /* 0x000fe20003f0e200 */
[----:B------:R-:W-:-:S12]  /*6b30*/  ULDC UR4, c[0x0][0x600] ;  /* 0x0001800000047ab9 */ /* 0x000fd80000000800 */
[----:B------:R-:W-:-:S04]  /*6b40*/  @!P0 FMUL R10, R10, 16777216 ;  /* 0x4b8000000a0a8820 */ /* 0x000fc80000400000 */
[----:B------:R-:W1:Y:S02]  /*6b50*/  MUFU.LG2 R0, R10 ;  /* 0x0000000a00007308 */ /* 0x000e640000000c00 */
[----:B-1----:R-:W-:-:S04]  /*6b60*/  @!P0 FADD R0, R0, -24 ;  /* 0xc1c0000000008421 */ /* 0x002fc80000000000 */
[----:B------:R-:W-:-:S04]  /*6b70*/  FMUL R3, R0, 0.69314718246459960938 ;  /* 0x3f31721800037820 */ /* 0x000fc80000400000 */
[----:B------:R-:W-:-:S07]  /*6b80*/  FFMA R8, R4, UR4, R3 ;  /* 0x0000000404087c23 */ /* 0x000fce0008000003 */
.L_x_47:
[----:B------:R-:W-:Y:S05]  /*6b90*/  BSYNC B0 ;  /* 0x0000000000007941 */ /* 0x000fea0003800000 */
.L_x_46:
[----:B------:R-:W1:Y:S01]  /*6ba0*/  S2UR UR5, SR_CgaCtaId ;  /* 0x00000000000579c3 */ /* 0x000e620000008800 */
[----:B------:R-:W-:Y:S01]  /*6bb0*/  R2UR UR6, R19 ;  /* 0x00000000130672ca */ /* 0x000fe200000e0000 */
[----:B------:R-:W-:Y:S01]  /*6bc0*/  ULDC UR4, c[0x0][0x608] ;  /* 0x0001820000047ab9 */ /* 0x000fe20000000800 */
[----:B------:R-:W-:Y:S01]  /*6bd0*/  SHF.L.U32 R0, R169, 0x1f, RZ ;  /* 0x0000001fa9007819 */ /* 0x000fe200000006ff */
[----:B------:R-:W-:Y:S01]  /*6be0*/  FMUL R11, R11, UR4 ;  /* 0x000000040b0b7c20 */ /* 0x000fe20008400000 */
[----:B------:R-:W-:Y:S01]  /*6bf0*/  UMOV UR4, 0x400 ;  /* 0x0000040000047882 */ /* 0x000fe20000000000 */
[----:B------:R-:W-:Y:S02]  /*6c00*/  R2UR UR7, R168 ;  /* 0x00000000a80772ca */ /* 0x000fe400000e0000 */
[-C--:B------:R-:W-:Y:S01]  /*6c10*/  FMUL R154, R154, R11.reuse ;  /* 0x0000000b9a9a7220 */ /* 0x080fe20000400000 */
[-C--:B------:R-:W-:Y:S01]  /*6c20*/  FMUL R155, R155, R11.reuse ;  /* 0x0000000b9b9b7220 */ /* 0x080fe20000400000 */
[-C--:B------:R-:W-:Y:S01]  /*6c30*/  FMUL R158, R158, R11.reuse ;  /* 0x0000000b9e9e7220 */ /* 0x080fe20000400000 */
[-C--:B------:R-:W-:Y:S01]  /*6c40*/  FMUL R159, R159, R11.reuse ;  /* 0x0000000b9f9f7220 */ /* 0x080fe20000400000 */
[-C--:B------:R-:W-:Y:S01]  /*6c50*/  FMUL R162, R162, R11.reuse ;  /* 0x0000000ba2a27220 */ /* 0x080fe20000400000 */
[-C--:B------:R-:W-:Y:S01]  /*6c60*/  FMUL R163, R163, R11.reuse ;  /* 0x0000000ba3a37220 */ /* 0x080fe20000400000 */
[----:B------:R-:W-:Y:S01]  /*6c70*/  UISETP.NE.AND UP0, UPT, UR6, 0x1, UPT ;  /* 0x000000010600788c */ /* 0x000fe2000bf05270 */
[-C--:B------:R-:W-:Y:S01]  /*6c80*/  FMUL R166, R166, R11.reuse ;  /* 0x0000000ba6a67220 */ /* 0x080fe20000400000 */
[----:B------:R-:W-:Y:S01]  /*6c90*/  UISETP.NE.AND UP1, UPT, UR6, 0x2, UPT ;  /* 0x000000020600788c */ /* 0x000fe2000bf25270 */
[-C--:B------:R-:W-:Y:S01]  /*6ca0*/  FMUL R167, R167, R11.reuse ;  /* 0x0000000ba7a77220 */ /* 0x080fe20000400000 */
[-C--:B------:R-:W-:Y:S01]  /*6cb0*/  FMUL R138, R138, R11.reuse ;  /* 0x0000000b8a8a7220 */ /* 0x080fe20000400000 */
[-C--:B------:R-:W-:Y:S01]  /*6cc0*/  FMUL R139, R139, R11.reuse ;  /* 0x0000000b8b8b7220 */ /* 0x080fe20000400000 */
[-C--:B------:R-:W-:Y:S01]  /*6cd0*/  FMUL R142, R142, R11.reuse ;  /* 0x0000000b8e8e7220 */ /* 0x080fe20000400000 */
[-C--:B------:R-:W-:Y:S01]  /*6ce0*/  FMUL R143, R143, R11.reuse ;  /* 0x0000000b8f8f7220 */ /* 0x080fe20000400000 */
[-C--:B------:R-:W-:Y:S01]  /*6cf0*/  FMUL R146, R146, R11.reuse ;  /* 0x0000000b92927220 */ /* 0x080fe20000400000 */
[-C--:B------:R-:W-:Y:S01]  /*6d00*/  FMUL R147, R147, R11.reuse ;  /* 0x0000000b93937220 */ /* 0x080fe20000400000 */
[----:B-1----:R-:W-:Y:S01]  /*6d10*/  ULEA UR4, UR5, UR4, 0x18 ;  /* 0x0000000405047291 */ /* 0x002fe2000f8ec03f */
[-C--:B------:R-:W-:Y:S01]  /*6d20*/  FMUL R150, R150, R11.reuse ;  /* 0x0000000b96967220 */ /* 0x080fe20000400000 */
[----:B------:R-:W-:Y:S01]  /*6d30*/  @!UP0 ULOP3.LUT UP2, URZ, UR47, 0x2, URZ, 0xc0, !UPT ;  /* 0x000000022f3f8892 */ /* 0x000fe2000f84c03f */
[-C--:B------:R-:W-:Y:S01]  /*6d40*/  FMUL R151, R151, R11.reuse ;  /* 0x0000000b97977220 */ /* 0x080fe20000400000 */
[----:B------:R-:W-:Y:S01]  /*6d50*/  ULEA UR4, UR6, UR4, 0x3 ;  /* 0x0000000406047291 */ /* 0x000fe2000f8e183f */
[-C--:B------:R-:W-:Y:S01]  /*6d60*/  FMUL R122, R122, R11.reuse ;  /* 0x0000000b7a7a7220 */ /* 0x080fe20000400000 */
[----:B------:R-:W-:Y:S01]  /*6d70*/  @!UP0 ULOP3.LUT UR47, UR47, 0x1, URZ, 0xc0, !UPT ;  /* 0x000000012f2f8892 */ /* 0x000fe2000f8ec03f */
[-C--:B------:R-:W-:Y:S01]  /*6d80*/  FMUL R123, R123, R11.reuse ;  /* 0x0000000b7b7b7220 */ /* 0x080fe20000400000 */
[----:B------:R-:W-:Y:S01]  /*6d90*/  @!UP0 USEL UR5, URZ, 0x1, UP2 ;  /* 0x000000013f058887 */ /* 0x000fe20009000000 */
[-C--:B------:R-:W-:Y:S01]  /*6da0*/  FMUL R126, R126, R11.reuse ;  /* 0x0000000b7e7e7220 */ /* 0x080fe20000400000 */
[----:B------:R-:W-:Y:S01]  /*6db0*/  @!UP1 UIADD3 UR6, UR47, 0x1, URZ ;  /* 0x000000012f069890 */ /* 0x000fe2000fffe03f */
[-C--:B------:R-:W-:Y:S01]  /*6dc0*/  FMUL R127, R127, R11.reuse ;  /* 0x0000000b7f7f7220 */ /* 0x080fe20000400000 */
[----:B------:R-:W-:Y:S01]  /*6dd0*/  @!UP0 ULOP3.LUT UR7, UR7, UR5, URZ, 0x3c, !UPT ;  /* 0x0000000507078292 */ /* 0x000fe2000f8e3c3f */
[----:B------:R-:W1:Y:S01]  /*6de0*/  SYNCS.PHASECHK.TRANS64.TRYWAIT P1, [UR4+0x35498], R0 ;  /* 0x03549800ff0075a7 */ /* 0x000e620008020144 */
[----:B------:R-:W-:Y:S01]  /*6df0*/  @!UP1 UISETP.GT.U32.AND UP2, UPT, UR6, 0x1, UPT ;  /* 0x000000010600988c */ /* 0x000fe2000bf44070 */
[-C--:B------:R-:W-:Y:S01]  /*6e00*/  FMUL R130, R130, R11.reuse ;  /* 0x0000000b82827220 */ /* 0x080fe20000400000 */
[----:B------:R-:W-:Y:S01]  /*6e10*/  @!UP1 ULOP3.LUT UR47, UR47, 0x1, URZ, 0xc, !UPT ;  /* 0x000000012f2f9892 */ /* 0x000fe2000f8e0c3f */
[-C--:B------:R-:W-:Y:S01]  /*6e20*/  FMUL R131, R131, R11.reuse ;  /* 0x0000000b83837220 */ /* 0x080fe20000400000 */
[----:B------:R-:W-:Y:S01]  /*6e30*/  @!UP1 USEL UR5, URZ, 0x1, !UP2 ;  /* 0x000000013f059887 */ /* 0x000fe2000d000000 */
[-C--:B------:R-:W-:Y:S01]  /*6e40*/  FMUL R134, R134, R11.reuse ;  /* 0x0000000b86867220 */ /* 0x080fe20000400000 */
[-C--:B------:R-:W-:Y:S01]  /*6e50*/  FMUL R135, R135, R11.reuse ;  /* 0x0000000b87877220 */ /* 0x080fe20000400000 */
[-C--:B------:R-:W-:Y:S01]  /*6e60*/  FMUL R106, R106, R11.reuse ;  /* 0x0000000b6a6a7220 */ /* 0x080fe20000400000 */
[----:B------:R-:W-:Y:S01]  /*6e70*/  @!UP1 ULOP3.LUT UR7, UR7, UR5, URZ, 0x3c, !UPT ;  /* 0x0000000507079292 */ /* 0x000fe2000f8e3c3f */
[-C--:B------:R-:W-:Y:S01]  /*6e80*/  FMUL R107, R107, R11.reuse ;  /* 0x0000000b6b6b7220 */ /* 0x080fe20000400000 */
[-C--:B------:R-:W-:Y:S01]  /*6e90*/  FMUL R110, R110, R11.reuse ;  /* 0x0000000b6e6e7220 */ /* 0x080fe20000400000 */
[-C--:B------:R-:W-:Y:S01]  /*6ea0*/  FMUL R111, R111, R11.reuse ;  /* 0x0000000b6f6f7220 */ /* 0x080fe20000400000 */
[-C--:B------:R-:W-:Y:S01]  /*6eb0*/  FMUL R114, R114, R11.reuse ;  /* 0x0000000b72727220 */ /* 0x080fe20000400000 */
[-C--:B------:R-:W-:Y:S01]  /*6ec0*/  FMUL R115, R115, R11.reuse ;  /* 0x0000000b73737220 */ /* 0x080fe20000400000 */
[----:B------:R-:W-:Y:S01]  /*6ed0*/  MOV R168, UR7 ;  /* 0x0000000700a87c02 */ /* 0x000fe20008000f00 */
[-C--:B------:R-:W-:Y:S01]  /*6ee0*/  FMUL R118, R118, R11.reuse ;  /* 0x0000000b76767220 */ /* 0x080fe20000400000 */
[-C--:B------:R-:W-:Y:S01]  /*6ef0*/  FMUL R119, R119, R11.reuse ;  /* 0x0000000b77777220 */ /* 0x080fe20000400000 */
[----:B------:R-:W-:Y:S01]  /*6f00*/  LOP3.LUT P0, RZ, R2, 0x3, RZ, 0xc0, !PT ;  /* 0x0000000302ff7812 */ /* 0x000fe2000780c0ff */
        /* <DEDUP_REMOVED lines=8> */
[----:B-1----:R-:W-:Y:S06]  /*6f90*/  @!P1 BRA `(.L_x_51) ;  /* 0x0000004400589947 */ /* 0x002fec0003800000 */
.L_x_124:
[----:B------:R-:W-:Y:S01]  /*6fa0*/  USHF.L.U32 UR42, UR61, 0x6, URZ ;  /* 0x000000063d2a7899 */ /* 0x000fe2000800063f */
[----:B------:R-:W-:Y:S04]  /*6fb0*/  BSSY B0, `(.L_x_52) ;  /* 0x000001c000007945 */ /* 0x000fe80003800000 */
[----:B------:R-:W-:Y:S07]  /*6fc0*/  @P0 BRA `(.L_x_53) ;  /* 0x0000000000680947 */ /* 0x000fee0003800000 */
[----:B------:R-:W2:Y:S01]  /*6fd0*/  LDC R6, c[0x0][0xa10] ;  /* 0x00028400ff067b82 */ /* 0x000ea20000000800 */
[----:B------:R-:W-:Y:S01]  /*6fe0*/  R2UR UR4, R170 ;  /* 0x00000000aa0472ca */ /* 0x000fe200000e0000 */
[----:B------:R-:W-:Y:S01]  /*6ff0*/  ULDC.64 UR6, c[0x0][0x208] ;  /* 0x0000820000067ab9 */ /* 0x000fe20000000a00 */
[----:B-1----:R-:W-:Y:S02]  /*7000*/  LOP3.LUT R0, R2, 0x60, RZ, 0xc0, !PT ;  /* 0x0000006002007812 */ /* 0x002fe400078ec0ff */
[----:B------:R-:W-:Y:S02]  /*7010*/  SHF.R.U32.HI R3, RZ, 0x2, R2 ;  /* 0x00000002ff037819 */ /* 0x000fe40000011602 */
[----:B------:R-:W-:Y:S01]  /*7020*/  SHF.R.U32.HI R0, RZ, 0x5, R0 ;  /* 0x00000005ff007819 */ /* 0x000fe20000011600 */
[----:B------:R-:W1:Y:S01]  /*7030*/  LDC.64 R4, c[0x0][0x688] ;  /* 0x0001a200ff047b82 */ /* 0x000e620000000a00 */
[----:B------:R-:W-:Y:S02]  /*7040*/  IADD3 R7, RZ, -UR60, RZ ;  /* 0x8000003cff077c10 */ /* 0x000fe4000fffe0ff */
[----:B------:R-:W-:-:S02]  /*7050*/  LOP3.LUT R3, R3, 0x7, RZ, 0xc0, !PT ;  /* 0x0000000703037812 */ /* 0x000fc400078ec0ff */
[----:B------:R-:W-:-:S04]  /*7060*/  SHF.L.U32 R0, R0, 0x4, RZ ;  /* 0x0000000400007819 */ /* 0x000fc800000006ff */
[----:B------:R-:W-:Y:S01]  /*7070*/  LOP3.LUT R3, R0, 0xfffffff0, R3, 0xe2, !PT ;  /* 0xfffffff000037812 */ /* 0x000fe200078ee203 */
[----:B--2---:R-:W-:-:S03]  /*7080*/  IMAD R7, R6, R7, UR4 ;  /* 0x0000000406077e24 */ /* 0x004fc6000f8e0207 */
[----:B------:R-:W-:Y:S01]  /*7090*/  IADD3 R6, R3, UR42, RZ ;  /* 0x0000002a03067c10 */ /* 0x000fe2000fffe0ff */
[----:B------:R-:W-:-:S03]  /*70a0*/  ULDC UR4, c[0x0][0x288] ;  /* 0x0000a20000047ab9 */ /* 0x000fc60000000800 */
[C---:B------:R-:W-:Y:S02]  /*70b0*/  IADD3 R0, R6.reuse, 0x8, RZ ;  /* 0x0000000806007810 */ /* 0x040fe40007ffe0ff */
[----:B------:R-:W-:Y:S01]  /*70c0*/  ISETP.GE.U32.AND P0, PT, R6, UR4, PT ;  /* 0x0000000406007c0c */ /* 0x000fe2000bf06070 */
[----:B-1----:R-:W-:Y:S01]  /*70d0*/  IMAD R4, R7, R4, UR42 ;  /* 0x0000002a07047e24 */ /* 0x002fe2000f8e0204 */
[----:B------:R-:W-:Y:S01]  /*70e0*/  ISETP.GE.U32.AND P1, PT, R0, UR4, PT ;  /* 0x0000000400007c0c */ /* 0x000fe2000bf26070 */
[----:B------:R-:W-:Y:S02]  /*70f0*/  ULDC.64 UR4, c[0x0][0x680] ;  /* 0x0001a00000047ab9 */ /* 0x000fe40000000a00 */
[----:B------:R-:W-:-:S05]  /*7100*/  IMAD R4, R5, UR44, R4 ;  /* 0x0000002c05047c24 */ /* 0x000fca000f8e0204 */
[----:B------:R-:W-:-:S04]  /*7110*/  IADD3 R3, P2, R3, R4, RZ ;  /* 0x0000000403037210 */ /* 0x000fc80007f5e0ff */
[----:B------:R-:W-:Y:S02]  /*7120*/  LEA.HI.X.SX32 R0, R4, RZ, 0x1, P2 ;  /* 0x000000ff04007211 */ /* 0x000fe400010f0eff */
[----:B------:R-:W-:-:S04]  /*7130*/  LEA R4, P2, R3, UR4, 0x2 ;  /* 0x0000000403047c11 */ /* 0x000fc8000f8410ff */
[----:B------:R-:W-:-:S05]  /*7140*/  LEA.HI.X R5, R3, UR5, R0, 0x2, P2 ;  /* 0x0000000503057c11 */ /* 0x000fca00090f1400 */
[----:B------:R2:W-:Y:S04]  /*7150*/  @!P0 STG.E desc[UR6][R4.64], R9 ;  /* 0x0000000904008986 */ /* 0x0005e8000c101906 */
[----:B------:R2:W-:Y:S02]  /*7160*/  @!P1 STG.E desc[UR6][R4.64+0x20], R8 ;  /* 0x0000200804009986 */ /* 0x0005e4000c101906 */
.L_x_53:
[----:B------:R-:W-:Y:S05]  /*7170*/  BSYNC B0 ;  /* 0x0000000000007941 */ /* 0x000fea0003800000 */
.L_x_52:
[----:B------:R-:W-:Y:S01]  /*7180*/  ULDC.64 UR4, c[0x0][0x730] ;  /* 0x0001cc0000047ab9 */ /* 0x000fe20000000a00 */
[-C--:B------:R-:W-:Y:S01]  /*7190*/  FMUL R74, R74, R11.reuse ;  /* 0x0000000b4a4a7220 */ /* 0x080fe20000400000 */
[----:B------:R-:W-:Y:S01]  /*71a0*/  ISETP.NE.U32.AND P0, PT, RZ, UR4, PT ;  /* 0x00000004ff007c0c */ /* 0x000fe2000bf05070 */
[-C--:B------:R-:W-:Y:S01]  /*71b0*/  FMUL R75, R75, R11.reuse ;  /* 0x0000000b4b4b7220 */ /* 0x080fe20000400000 */
[-C--:B------:R-:W-:Y:S01]  /*71c0*/  FMUL R78, R78, R11.reuse ;  /* 0x0000000b4e4e7220 */ /* 0x080fe20000400000 */
[-C--:B------:R-:W-:Y:S01]  /*71d0*/  FMUL R79, R79, R11.reuse ;  /* 0x0000000b4f4f7220 */ /* 0x080fe20000400000 */
[----:B------:R-:W-:Y:S01]  /*71e0*/  ISETP.NE.AND.EX P0, PT, RZ, UR5, PT, P0 ;  /* 0x00000005ff007c0c */ /* 0x000fe2000bf05300 */
        /* <DEDUP_REMOVED lines=12> */
[----:B------:R-:W-:Y:S06]  /*72b0*/  @P0 BRA `(.L_x_54) ;  /* 0x0000000000280947 */ /* 0x000fec0003800000 */
[----:B------:R-:W-:Y:S02]  /*72c0*/  ULDC.64 UR4, c[0x0][0x728] ;  /* 0x0001ca0000047ab9 */ /* 0x000fe40000000a00 */
[----:B------:R-:W-:-:S04]  /*72d0*/  ISETP.NE.U32.AND P0, PT, RZ, UR4, PT ;  /* 0x00000004ff007c0c */ /* 0x000fc8000bf05070 */
[----:B------:R-:W-:-:S13]  /*72e0*/  ISETP.NE.AND.EX P0, PT, RZ, UR5, PT, P0 ;  /* 0x00000005ff007c0c */ /* 0x000fda000bf05300 */
[----:B------:R-:W-:Y:S05]  /*72f0*/  @!P0 BRA `(.L_x_55) ;  /* 0x0000000000108947 */ /* 0x000fea0003800000 */
[----:B--2---:R-:W2:Y:S01]  /*7300*/  LDC.64 R4, c[0x0][0x728] ;  /* 0x0001ca00ff047b82 */ /* 0x004ea20000000a00 */
[----:B------:R-:W-:Y:S02]  /*7310*/  ULDC.64 UR4, c[0x0][0x208] ;  /* 0x0000820000047ab9 */ /* 0x000fe40000000a00 */
[----:B--2---:R3:W5:Y:S01]  /*7320*/  LDG.E R22, desc[UR4][R4.64] ;  /* 0x0000000404167981 */ /* 0x004762000c1e1900 */
[----:B------:R-:W-:Y:S05]  /*7330*/  BRA `(.L_x_54) ;  /* 0x0000000000087947 */ /* 0x000fea0003800000 */
.L_x_55:
[----:B------:R-:W-:Y:S02]  /*7340*/  ULDC UR4, c[0x0][0x720] ;  /* 0x0001c80000047ab9 */ /* 0x000fe40000000800 */
[----:B------:R-:W-:-:S07]  /*7350*/  MOV R22, UR4 ;  /* 0x0000000400167c02 */ /* 0x000fce0008000f00 */
.L_x_54:
[----:B-1----:R-:W-:-:S04]  /*7360*/  MOV R0, RZ ;  /* 0x000000ff00007202 */ /* 0x002fc80000000f00 */
[----:B------:R-:W-:-:S13]  /*7370*/  LOP3.LUT P0, RZ, R0, 0x1bf, RZ, 0xc0, !PT ;  /* 0x000001bf00ff7812 */ /* 0x000fda000780c0ff */
[----:B------:R-:W-:Y:S05]  /*7380*/  @!P0 BRA `(.L_x_56) ;  /* 0x0000000000408947 */ /* 0x000fea0003800000 */
[----:B------:R-:W-:Y:S01]  /*7390*/  MOV R14, 0x0 ;  /* 0x00000000000e7802 */ /* 0x000fe20000000f00 */
[----:B------:R-:W-:Y:S01]  /*73a0*/  ULDC.64 UR4, c[0x4][0x70] ;  /* 0x01001c0000047ab9 */ /* 0x000fe20000000a00 */
[----:B------:R-:W-:Y:S01]  /*73b0*/  ULDC.64 UR6, c[0x4][0x8] ;  /* 0x0100020000067ab9 */ /* 0x000fe20000000a00 */
[----:B--23--:R-:W-:Y:S02]  /*73c0*/  MOV R4, UR4 ;  /* 0x0000000400047c02 */ /* 0x00cfe40008000f00 */
[----:B------:R-:W-:Y:S01]  /*73d0*/  MOV R5, UR5 ;  /* 0x0000000500057c02 */ /* 0x000fe20008000f00 */
[----:B------:R-:W1:Y:S01]  /*73e0*/  LDC.64 R14, c[0x4][R14] ;  /* 0x010000000e0e7b82 */ /* 0x000e620000000a00 */
[----:B------:R-:W-:Y:S01]  /*73f0*/  ULDC.64 UR4, c[0x4][0x78] ;  /* 0x01001e0000047ab9 */ /* 0x000fe20000000a00 */
[----:B------:R-:W-:Y:S01]  /*7400*/  MOV R10, UR6 ;  /* 0x00000006000a7c02 */ /* 0x000fe20008000f00 */
[----:B------:R-:W-:Y:S01]  /*7410*/  IMAD.U32 R7, RZ, RZ, UR5 ;  /* 0x00000005ff077e24 */ /* 0x000fe2000f8e00ff */
[----:B------:R-:W-:-:S02]  /*7420*/  MOV R6, UR4 ;  /* 0x0000000400067c02 */ /* 0x000fc40008000f00 */
[----:B------:R-:W-:Y:S02]  /*7430*/  MOV R11, UR7 ;  /* 0x00000007000b7c02 */ /* 0x000fe40008000f00 */
[----:B------:R-:W-:Y:S02]  /*7440*/  MOV R8, 0x70 ;  /* 0x0000007000087802 */ /* 0x000fe40000000f00 */
[----:B------:R-:W-:Y:S02]  /*7450*/  MOV R12, 0x1 ;  /* 0x00000001000c7802 */ /* 0x000fe40000000f00 */
[----:B------:R-:W-:-:S07]  /*7460*/  MOV R13, RZ ;  /* 0x000000ff000d7202 */ /* 0x000fce0000000f00 */
[----:B------:R-:W-:-:S07]  /*7470*/  LEPC R20, `(.L_x_56) ;  /* 0x000000001014794e */ /* 0x000fce0000000000 */
[----:B-1---5:R-:W-:Y:S05]  /*7480*/  CALL.ABS.NOINC R14 ;  /* 0x000000000e007343 */ /* 0x022fea0003c00000 */
.L_x_56:
[----:B------:R-:W1:Y:S01]  /*7490*/  S2R R3, SR_CgaCtaId ;  /* 0x0000000000037919 */ /* 0x000e620000008800 */
[----:B------:R-:W-:Y:S02]  /*74a0*/  R2UR UR4, R19 ;  /* 0x00000000130472ca */ /* 0x000fe400000e0000 */
[----:B------:R-:W-:-:S11]  /*74b0*/  MOV R0, 0x400 ;  /* 0x0000040000007802 */ /* 0x000fd60000000f00 */
[----:B--23--:R-:W-:Y:S02]  /*74c0*/  MOV R5, UR4 ;  /* 0x0000000400057c02 */ /* 0x00cfe40008000f00 */
[----:B-1----:R-:W-:-:S05]  /*74d0*/  LEA R0, R3, R0, 0x18 ;  /* 0x0000000003007211 */ /* 0x002fca00078ec0ff */
[----:B------:R-:W-:-:S05]  /*74e0*/  IMAD R24, R5, 0x2200, R0 ;  /* 0x0000220005187824 */ /* 0x000fca00078e0200 */
[----:B------:R-:W-:-:S04]  /*74f0*/  IADD3 R25, R24, 0x2ee00, RZ ;  /* 0x0002ee0018197810 */ /* 0x000fc80007ffe0ff */
[----:B------:R-:W-:-:S13]  /*7500*/  LOP3.LUT P0, RZ, R25, 0x1b0, RZ, 0xc0, !PT ;  /* 0x000001b019ff7812 */ /* 0x000fda000780c0ff */
[----:B------:R-:W-:Y:S05]  /*7510*/  @!P0 BRA `(.L_x_57) ;  /* 0x0000000000408947 */ /* 0x000fea0003800000 */
[----:B------:R-:W-:Y:S01]  /*7520*/  MOV R14, 0x0 ;  /* 0x00000000000e7802 */ /* 0x000fe20000000f00 */
[----:B------:R-:W-:Y:S01]  /*7530*/  ULDC.64 UR4, c[0x4][0x70] ;  /* 0x01001c0000047ab9 */ /* 0x000fe20000000a00 */
[----:B------:R-:W-:Y:S01]  /*7540*/  ULDC.64 UR6, c[0x4][0x78] ;  /* 0x01001e0000067ab9 */ /* 0x000fe20000000a00 */
[----:B------:R-:W-:Y:S01]  /*7550*/  MOV R4, UR4 ;  /* 0x0000000400047c02 */ /* 0x000fe20008000f00 */
[----:B------:R-:W-:Y:S01]  /*7560*/  IMAD.MOV.U32 R12, RZ, RZ, 0x1 ;  /* 0x00000001ff0c7424 */ /* 0x000fe200078e00ff */
[----:B------:R-:W-:Y:S01]  /*7570*/  MOV R5, UR5 ;  /* 0x0000000500057c02 */ /* 0x000fe20008000f00 */
[----:B------:R-:W1:Y:S01]  /*7580*/  LDC.64 R14, c[0x4][R14] ;  /* 0x010000000e0e7b82 */ /* 0x000e620000000a00 */
[----:B------:R-:W-:Y:S01]  /*7590*/  ULDC.64 UR4, c[0x4][0x10] ;  /* 0x0100040000047ab9 */ /* 0x000fe20000000a00 */
[----:B------:R-:W-:Y:S02]  /*75a0*/  MOV R6, UR6 ;  /* 0x0000000600067c02 */ /* 0x000fe40008000f00 */
[----:B------:R-:W-:-:S02]  /*75b0*/  MOV R7, UR7 ;  /* 0x0000000700077c02 */ /* 0x000fc40008000f00 */
[----:B------:R-:W-:Y:S02]  /*75c0*/  MOV R10, UR4 ;  /* 0x00000004000a7c02 */ /* 0x000fe40008000f00 */
[----:B------:R-:W-:Y:S02]  /*75d0*/  MOV R11, UR5 ;  /* 0x00000005000b7c02 */ /* 0x000fe40008000f00 */
[----:B------:R-:W-:Y:S02]  /*75e0*/  MOV R8, 0x70 ;  /* 0x0000007000087802 */ /* 0x000fe40000000f00 */
[----:B------:R-:W-:-:S07]  /*75f0*/  MOV R13, RZ ;  /* 0x000000ff000d7202 */ /* 0x000fce0000000f00 */
[----:B------:R-:W-:-:S07]  /*7600*/  LEPC R20, `(.L_x_57) ;  /* 0x000000001014794e */ /* 0x000fce0000000000 */
[----:B-1---5:R-:W-:Y:S05]  /*7610*/  CALL.ABS.NOINC R14 ;  /* 0x000000000e007343 */ /* 0x022fea0003c00000 */
.L_x_57:
[C---:B------:R-:W-:Y:S01]  /*7620*/  SHF.L.U32 R0, R2.reuse, 0x4, RZ ;  /* 0x0000000402007819 */ /* 0x040fe200000006ff */
[----:B------:R-:W-:Y:S01]  /*7630*/  ULDC.64 UR4, c[0x0][0x730] ;  /* 0x0001cc0000047ab9 */ /* 0x000fe20000000a00 */
[----:B------:R-:W-:Y:S02]  /*7640*/  SHF.L.U32 R3, R2, 0x5, RZ ;  /* 0x0000000502037819 */ /* 0x000fe400000006ff */
[----:B------:R-:W-:Y:S02]  /*7650*/  LOP3.LUT R0, R0, 0x600, RZ, 0xc0, !PT ;  /* 0x0000060000007812 */ /* 0x000fe400078ec0ff */
[----:B------:R-:W-:Y:S02]  /*7660*/  SHF.R.U32.HI R5, RZ, 0x1, R2 ;  /* 0x00000001ff057819 */ /* 0x000fe40000011602 */
[----:B------:R-:W-:Y:S02]  /*7670*/  LOP3.LUT R4, R3, 0xc0, RZ, 0xc0, !PT ;  /* 0x000000c003047812 */ /* 0x000fe400078ec0ff */
[----:B------:R-:W-:-:S02]  /*7680*/  LOP3.LUT R0, R0, 0x20, R3, 0xf8, !PT ;  /* 0x0000002000007812 */ /* 0x000fc400078ef803 */
[----:B------:R-:W-:Y:S02]  /*7690*/  LOP3.LUT R5, R4, 0x8, R5, 0xf8, !PT ;  /* 0x0000000804057812 */ /* 0x000fe400078ef805 */
[----:B------:R-:W-:Y:S02]  /*76a0*/  LOP3.LUT R4, R0, 0x100, R3, 0xf8, !PT ;  /* 0x0000010000047812 */ /* 0x000fe400078ef803 */
[----:B------:R-:W-:Y:S02]  /*76b0*/  LOP3.LUT R0, R2, 0x7f, RZ, 0xc0, !PT ;  /* 0x0000007f02007812 */ /* 0x000fe400078ec0ff */
[----:B------:R-:W-:Y:S01]  /*76c0*/  ISETP.NE.U32.AND P0, PT, RZ, UR4, PT ;  /* 0x00000004ff007c0c */ /* 0x000fe2000bf05070 */
[----:B------:R-:W-:Y:S01]  /*76d0*/  ULDC UR4, c[0x0][0x720] ;  /* 0x0001c80000047ab9 */ /* 0x000fe20000000800 */
[----:B------:R-:W-:Y:S02]  /*76e0*/  IADD3 R0, R0, 0x1f, RZ ;  /* 0x0000001f00007810 */ /* 0x000fe40007ffe0ff */
[----:B------:R-:W-:-:S02]  /*76f0*/  SHF.L.U32 R6, R2, 0x2, RZ ;  /* 0x0000000202067819 */ /* 0x000fc400000006ff */
[----:B------:R-:W-:Y:S02]  /*7700*/  ISETP.NE.AND.EX P0, PT, RZ, UR5, PT, P0 ;  /* 0x00000005ff007c0c */ /* 0x000fe4000bf05300 */
[----:B------:R-:W-:Y:S02]  /*7710*/  ISETP.GT.U32.AND P1, PT, R0, 0x3e, PT ;  /* 0x0000003e0000780c */ /* 0x000fe40003f24070 */
[----:B------:R-:W-:Y:S02]  /*7720*/  LOP3.LUT R5, R5, 0x18, R6, 0x78, !PT ;  /* 0x0000001805057812 */ /* 0x000fe400078e7806 */
[----:B-----5:R-:W-:Y:S02]  /*7730*/  FSEL R3, R22, UR4, !P0 ;  /* 0x0000000416037c08 */ /* 0x020fe4000c000000 */
[----:B------:R-:W-:Y:S02]  /*7740*/  LOP3.LUT R0, R4, R5, RZ, 0xfc, !PT ;  /* 0x0000000504007212 */ /* 0x000fe400078efcff */
        /* <DEDUP_REMOVED lines=17> */
[----:B------:R-:W-:Y:S01]  /*7860*/  MOV R20, 0x20 ;  /* 0x0000002000147802 */ /* 0x000fe20000000f00 */
        /* <DEDUP_REMOVED lines=102> */
[----:B------:R-:W-:-:S02]  /*7ed0*/  F2FP.BF16.F32.PACK_AB R10, R165, R164 ;  /* 0x000000a4a50a723e */ /* 0x000fc400000010ff */
[----:B------:R-:W-:Y:S02]  /*7ee0*/  F2FP.BF16.F32.PACK_AB R11, R12, R11 ;  /* 0x0000000b0c0b723e */ /* 0x000fe400000010ff */
[----:B------:R-:W-:Y:S02]  /*7ef0*/  SEL R20, R20, 0xffffffe0, !P0 ;  /* 0xffffffe014147807 */ /* 0x000fe40004000000 */
[C---:B------:R-:W-:Y:S02]  /*7f00*/  LEA R25, R0.reuse, R25, 0x1 ;  /* 0x0000001900197211 */ /* 0x040fe400078e08ff */
[----:B------:R-:W-:Y:S01]  /*7f10*/  LEA R3, R0, R24, 0x1 ;  /* 0x0000001800037211 */ /* 0x000fe200078e08ff */
[----:B------:R-:W-:Y:S06]  /*7f20*/  @P1 BRA `(.L_x_58) ;  /* 0x0000000000041947 */ /* 0x000fec0003800000 */
[----:B------:R-:W-:-:S04]  /*7f30*/  DEPBAR.LE SB0, 0x1 ;  /* 0x000080400000791a */ /* 0x000fc80000000000 */
.L_x_58:
[----:B------:R-:W-:Y:S05]  /*7f40*/  WARPSYNC.ALL ;  /* 0x0000000000007948 */ /* 0x000fea0003800000 */
[----:B------:R-:W-:Y:S01]  /*7f50*/  BAR.SYNC.DEFER_BLOCKING 0x1, 0x80 ;  /* 0x0042000000007b1d */ /* 0x000fe20000010000 */
[----:B------:R-:W-:Y:S02]  /*7f60*/  IADD3 R0, R25, R20, RZ ;  /* 0x0000001419007210 */ /* 0x000fe40007ffe0ff */
[----:B------:R-:W-:Y:S02]  /*7f70*/  F2FP.BF16.F32.PACK_AB R14, R14, R15 ;  /* 0x0000000f0e0e723e */ /* 0x000fe400000010ff */
[----:B------:R-:W-:Y:S01]  /*7f80*/  F2FP.BF16.F32.PACK_AB R12, R137, R136 ;  /* 0x00000088890c723e */ /* 0x000fe200000010ff */
[----:B------:R-:W-:Y:S01]  /*7f90*/  BSSY B0, `(.L_x_59) ;  /* 0x000001f000007945 */ /* 0x000fe20003800000 */
[----:B------:R-:W-:-:S02]  /*7fa0*/  F2FP.BF16.F32.PACK_AB R13, R13, R138 ;  /* 0x0000008a0d0d723e */ /* 0x000fc400000010ff */
[----:B------:R-:W-:Y:S02]  /*7fb0*/  F2FP.BF16.F32.PACK_AB R15, R143, R142 ;  /* 0x0000008e8f0f723e */ /* 0x000fe400000010ff */
[----:B------:R-:W-:Y:S02]  /*7fc0*/  F2FP.BF16.F32.PACK_AB R28, R28, R21 ;  /* 0x000000151c1c723e */ /* 0x000fe400000010ff */
[----:B------:R-:W-:Y:S02]  /*7fd0*/  F2FP.BF16.F32.PACK_AB R29, R29, R146 ;  /* 0x000000921d1d723e */ /* 0x000fe400000010ff */
[----:B------:R-:W-:Y:S02]  /*7fe0*/  F2FP.BF16.F32.PACK_AB R30, R30, R27 ;  /* 0x0000001b1e1e723e */ /* 0x000fe400000010ff */
[----:B------:R-:W-:Y:S02]  /*7ff0*/  F2FP.BF16.F32.PACK_AB R31, R31, R150 ;  /* 0x000000961f1f723e */ /* 0x000fe400000010ff */
[----:B------:R-:W-:Y:S01]  /*8000*/  IADD3 R20, R20, 0x1000, R25 ;  /* 0x0000100014147810 */ /* 0x000fe20007ffe019 */
[----:B------:R1:W-:Y:S04]  /*8010*/  STSM.16.M88.4 [R3+0x2ee00], R4 ;  /* 0x02ee000403007844 */ /* 0x0003e80000000200 */
[----:B------:R1:W-:Y:S01]  /*8020*/  STSM.16.M88.4 [R0], R8 ;  /* 0x0000000800007844 */ /* 0x0003e20000000200 */
[----:B------:R-:W-:Y:S01]  /*8030*/  @!PT LDS RZ, [RZ] ;  /* 0x00000000fffff984 */ /* 0x000fe20000000800 */
[----:B------:R-:W-:Y:S01]  /*8040*/  @!PT LDS RZ, [RZ] ;  /* 0x00000000fffff984 */ /* 0x000fe20000000800 */
[----:B------:R-:W-:Y:S01]  /*8050*/  @!PT LDS RZ, [RZ] ;  /* 0x00000000fffff984 */ /* 0x000fe20000000800 */
[----:B------:R-:W-:Y:S01]  /*8060*/  @!PT LDS RZ, [RZ] ;  /* 0x00000000fffff984 */ /* 0x000fe20000000800 */
[----:B------:R2:W-:Y:S06]  /*8070*/  MEMBAR.ALL.CTA ;  /* 0x0000000000007992 */ /* 0x0005ec0000008000 */
[----:B--2---:R-:W2:Y:S02]  /*8080*/  FENCE.VIEW.ASYNC.S ;  /* 0x00000000000073c6 */ /* 0x004ea40000000000 */
[----:B--2---:R-:W-:Y:S06]  /*8090*/  BAR.SYNC.DEFER_BLOCKING 0x1, 0x80 ;  /* 0x0042000000007b1d */ /* 0x004fec0000010000 */
[----:B------:R-:W-:Y:S05]  /*80a0*/  @P1 BRA `(.L_x_60) ;  /* 0x0000000000341947 */ /* 0x000fea0003800000 */
[----:B------:R-:W-:Y:S01]  /*80b0*/  R2UR UR5, R170 ;  /* 0x00000000aa0572ca */ /* 0x000fe200000e0000 */
[----:B------:R-:W-:Y:S01]  /*80c0*/  ULDC.64 UR8, c[0x0][0x198] ;  /* 0x0000660000087ab9 */ /* 0x000fe20000000a00 */
[----:B------:R-:W-:Y:S01]  /*80d0*/  R2UR UR40, R24 ;  /* 0x00000000182872ca */ /* 0x000fe200000e0000 */
[----:B------:R-:W-:Y:S02]  /*80e0*/  UIADD3 UR43, -UR60, URZ, URZ ;  /* 0x0000003f3c2b7290 */ /* 0x000fe4000fffe13f */
[----:B------:R-:W-:Y:S01]  /*80f0*/  UIADD3 UR6, UP0, UR8, 0x670, URZ ;  /* 0x0000067008067890 */ /* 0x000fe2000ff1e03f */
[----:B------:R-:W-:Y:S01]  /*8100*/  ULDC UR4, c[0x0][0xa10] ;  /* 0x0002840000047ab9 */ /* 0x000fe20000000800 */
[----:B------:R-:W-:Y:S02]  /*8110*/  UMOV UR41, URZ ;  /* 0x0000003f00297c82 */ /* 0x000fe40008000000 */
[----:B------:R-:W-:-:S04]  /*8120*/  UIADD3.X UR7, URZ, UR9, URZ, UP0, !UPT ;  /* 0x000000093f077290 */ /* 0x000fc800087fe43f */
[----:B------:R-:W-:Y:S02]  /*8130*/  UIMAD UR43, UR4, UR43, UR5 ;  /* 0x0000002b042b72a4 */ /* 0x000fe4000f8e0205 */
[----:B------:R-:W-:-:S09]  /*8140*/  UIADD3 UR40, UR40, 0x2ee00, URZ ;  /* 0x0002ee0028287890 */ /* 0x000fd2000fffe03f */
[----:B------:R2:W-:Y:S01]  /*8150*/  UTMASTG.4D [UR40], [UR6] ;  /* 0x00000028060073b5 */ /* 0x0005e20008018000 */
[----:B------:R0:W-:Y:S01]  /*8160*/  UTMACMDFLUSH ;  /* 0x00000000000079b7 */ /* 0x0001e20000000000 */
[----:B--2---:R-:W-:-:S04]  /*8170*/  DEPBAR.LE SB0, 0x1 ;  /* 0x000080400000791a */ /* 0x004fc80000000000 */
.L_x_60:
[----:B------:R-:W-:Y:S05]  /*8180*/  BSYNC B0 ;  /* 0x0000000000007941 */ /* 0x000fea0003800000 */
.L_x_59:
[----:B------:R-:W-:Y:S01]  /*8190*/  BAR.SYNC.DEFER_BLOCKING 0x1, 0x80 ;  /* 0x0042000000007b1d */ /* 0x000fe20000010000 */
[----:B-1----:R-:W-:Y:S02]  /*81a0*/  F2FP.BF16.F32.PACK_AB R4, R121, R120 ;  /* 0x000000787904723e */ /* 0x002fe400000010ff */
[----:B------:R-:W-:Y:S02]  /*81b0*/  F2FP.BF16.F32.PACK_AB R5, R123, R122 ;  /* 0x0000007a7b05723e */ /* 0x000fe400000010ff */
[----:B------:R-:W-:Y:S01]  /*81c0*/  F2FP.BF16.F32.PACK_AB R6, R125, R124 ;  /* 0x0000007c7d06723e */ /* 0x000fe200000010ff */
[----:B------:R-:W-:Y:S01]  /*81d0*/  BSSY B0, `(.L_x_61) ;  /* 0x000001f000007945 */ /* 0x000fe20003800000 */
[----:B------:R-:W-:Y:S02]  /*81e0*/  F2FP.BF16.F32.PACK_AB R7, R127, R126 ;  /* 0x0000007e7f07723e */ /* 0x000fe400000010ff */
[----:B------:R-:W-:Y:S02]  /*81f0*/  F2FP.BF16.F32.PACK_AB R8, R129, R128 ;  /* 0x000000808108723e */ /* 0x000fe400000010ff */
[----:B------:R-:W-:-:S02]  /*8200*/  F2FP.BF16.F32.PACK_AB R9, R131, R130 ;  /* 0x000000828309723e */ /* 0x000fc400000010ff */
[----:B------:R-:W-:Y:S02]  /*8210*/  F2FP.BF16.F32.PACK_AB R10, R133, R132 ;  /* 0x00000084850a723e */ /* 0x000fe400000010ff */
[----:B------:R-:W-:Y:S01]  /*8220*/  F2FP.BF16.F32.PACK_AB R11, R135, R134 ;  /* 0x00000086870b723e */ /* 0x000fe200000010ff */
        /* <DEDUP_REMOVED lines=16> */
[----:B------:R-:W-:Y:S02]  /*8330*/  UMOV UR9, 0x20 ;  /* 0x0000002000097882 */ /* 0x000fe40000000000 */
[----:B------:R-:W-:Y:S01]  /*8340*/  UIADD3.X UR7, URZ, UR13, URZ, UP0, !UPT ;  /* 0x0000000d3f077290 */ /* 0x000fe200087fe43f */
[----:B------:R-:W-:Y:S01]  /*8350*/  UMOV UR10, UR42 ;  /* 0x0000002a000a7c82 */ /* 0x000fe20008000000 */
[----:B------:R-:W-:-:S02]  /*8360*/  UMOV UR12, UR44 ;  /* 0x0000002c000c7c82 */ /* 0x000fc40008000000 */
[----:B------:R-:W-:Y:S02]  /*8370*/  UIMAD UR11, UR4, UR11, UR5 ;  /* 0x0000000b040b72a4 */ /* 0x000fe4000f8e0205 */
[----:B------:R-:W-:-:S09]  /*8380*/  UIADD3 UR8, UR8, 0x2fe00, URZ ;  /* 0x0002fe0008087890 */ /* 0x000fd2000fffe03f */
[----:B------:R2:W-:Y:S01]  /*8390*/  UTMASTG.4D [UR8], [UR6] ;  /* 0x00000008060073b5 */ /* 0x0005e20008018000 */
[----:B------:R0:W-:Y:S01]  /*83a0*/  UTMACMDFLUSH ;  /* 0x00000000000079b7 */ /* 0x0001e20000000000 */
[----:B--2---:R-:W-:-:S04]  /*83b0*/  DEPBAR.LE SB0, 0x1 ;  /* 0x000080400000791a */ /* 0x004fc80000000000 */
.L_x_62:
[----:B------:R-:W-:Y:S05]  /*83c0*/  BSYNC B0 ;  /* 0x0000000000007941 */ /* 0x000fea0003800000 */
.L_x_61:
        /* <DEDUP_REMOVED lines=10> */
[----:B------:R1:W-:Y:S04]  /*8470*/  STSM.16.M88.4 [R25], R4 ;  /* 0x0000000419007844 */ /* 0x0003e80000000200 */
        /* <DEDUP_REMOVED lines=24> */
.L_x_64:
[----:B------:R-:W-:Y:S05]  /*8600*/  BSYNC B0 ;  /* 0x0000000000007941 */ /* 0x000fea0003800000 */
.L_x_63:
[----:B------:R-:W-:Y:S01]  /*8610*/  BAR.SYNC.DEFER_BLOCKING 0x1, 0x80 ;  /* 0x0042000000007b1d */ /* 0x000fe20000010000 */
[----:B------:R-:W-:Y:S02]  /*8620*/  F2FP.BF16.F32.PACK_AB R96, R97, R96 ;  /* 0x000000606160723e */ /* 0x000fe400000010ff */
[----:B------:R-:W-:Y:S02]  /*8630*/  F2FP.BF16.F32.PACK_AB R97, R99, R98 ;  /* 0x000000626361723e */ /* 0x000fe400000010ff */
[----:B-1----:R-:W-:Y:S01]  /*8640*/  F2FP.BF16.F32.PACK_AB R4, R89, R88 ;  /* 0x000000585904723e */ /* 0x002fe200000010ff */
        /* <DEDUP_REMOVED lines=31> */
.L_x_66:
[----:B------:R-:W-:Y:S05]  /*8840*/  BSYNC B0 ;  /* 0x0000000000007941 */ /* 0x000fea0003800000 */
.L_x_65:
[----:B------:R-:W-:Y:S01]  /*8850*/  BAR.SYNC.DEFER_BLOCKING 0x1, 0x80 ;  /* 0x0042000000007b1d */ /* 0x000fe20000010000 */
[----:B------:R-:W-:Y:S02]  /*8860*/  F2FP.BF16.F32.PACK_AB R72, R73, R72 ;  /* 0x000000484948723e */ /* 0x000fe400000010ff */
        /* <DEDUP_REMOVED lines=15> */
[----:B---3--:R-:W3:Y:S02]  /*8960*/  FENCE.VIEW.ASYNC.S ;  /* 0x00000000000073c6 */ /* 0x008ee40000000000 */
[----:B---3--:R-:W-:Y:S06]  /*8970*/  BAR.SYNC.DEFER_BLOCKING 0x1, 0x80 ;  /* 0x0042000000007b1d */ /* 0x008fec0000010000 */
        /* <DEDUP_REMOVED lines=15> */
[----:B---3--:R-:W-:-:S04]  /*8a70*/  DEPBAR.LE SB0, 0x1 ;  /* 0x000080400000791a */ /* 0x008fc80000000000 */
.L_x_68:
[----:B------:R-:W-:Y:S05]  /*8a80*/  BSYNC B0 ;  /* 0x0000000000007941 */ /* 0x000fea0003800000 */
.L_x_67:
        /* <DEDUP_REMOVED lines=17> */
[----:B----4-:R-:W4:Y:S02]  /*8ba0*/  FENCE.VIEW.ASYNC.S ;  /* 0x00000000000073c6 */ /* 0x010f240000000000 */
[----:B----4-:R-:W-:Y:S06]  /*8bb0*/  BAR.SYNC.DEFER_BLOCKING 0x1, 0x80 ;  /* 0x0042000000007b1d */ /* 0x010fec0000010000 */
        /* <DEDUP_REMOVED lines=15> */
[----:B----4-:R-:W-:-:S04]  /*8cb0*/  DEPBAR.LE SB0, 0x1 ;  /* 0x000080400000791a */ /* 0x010fc80000000000 */
.L_x_70:
[----:B------:R-:W-:Y:S05]  /*8cc0*/  BSYNC B0 ;  /* 0x0000000000007941 */ /* 0x000fea0003800000 */
.L_x_69:
[----:B------:R-:W-:Y:S06]  /*8cd0*/  BAR.SYNC.DEFER_BLOCKING 0x1, 0x80 ;  /* 0x0042000000007b1d */ /* 0x000fec0000010000 */
[----:B------:R-:W-:Y:S01]  /*8ce0*/  BSSY B0, `(.L_x_71) ;  /* 0x0000019000007945 */ /* 0x000fe20003800000 */
[----:B------:R4:W-:Y:S04]  /*8cf0*/  STSM.16.M88.4 [R25], R56 ;  /* 0x0000003819007844 */ /* 0x0009e80000000200 */
[----:B------:R4:W-:Y:S01]  /*8d00*/  STSM.16.M88.4 [R0], R64 ;  /* 0x0000004000007844 */ /* 0x0009e20000000200 */
[----:B------:R-:W-:Y:S01]  /*8d10*/  @!PT LDS RZ, [RZ] ;  /* 0x00000000fffff984 */ /* 0x000fe20000000800 */
[----:B------:R-:W-:Y:S01]  /*8d20*/  @!PT LDS RZ, [RZ] ;  /* 0x00000000fffff984 */ /* 0x000fe20000000800 */
[----:B------:R-:W-:Y:S01]  /*8d30*/  @!PT LDS RZ, [RZ] ;  /* 0x00000000fffff984 */ /* 0x000fe20000000800 */
[----:B------:R-:W-:Y:S01]  /*8d40*/  @!PT LDS RZ, [RZ] ;  /* 0x00000000fffff984 */ /* 0x000fe20000000800 */
[----:B------:R5:W-:Y:S06]  /*8d50*/  MEMBAR.ALL.CTA ;  /* 0x0000000000007992 */ /* 0x000bec0000008000 */
[----:B-----5:R-:W5:Y:S02]  /*8d60*/  FENCE.VIEW.ASYNC.S ;  /* 0x00000000000073c6 */ /* 0x020f640000000000 */
[----:B-----5:R-:W-:Y:S06]  /*8d70*/  BAR.SYNC.DEFER_BLOCKING 0x1, 0x80 ;  /* 0x0042000000007b1d */ /* 0x020fec0000010000 */
        /* <DEDUP_REMOVED lines=13> */
[----:B------:R1:W-:Y:S02]  /*8e50*/  UTMASTG.4D [UR8], [UR6] ;  /* 0x00000008060073b5 */ /* 0x0003e40008018000 */
[----:B-1----:R0:W-:Y:S02]  /*8e60*/  UTMACMDFLUSH ;  /* 0x00000000000079b7 */ /* 0x0021e40000000000 */
.L_x_72:
[----:B------:R-:W-:Y:S05]  /*8e70*/  BSYNC B0 ;  /* 0x0000000000007941 */ /* 0x000fea0003800000 */
.L_x_71:
[----:B------:R-:W-:Y:S01]  /*8e80*/  R2UR UR4, R19 ;  /* 0x00000000130472ca */ /* 0x000fe200000e0000 */
[----:B------:R-:W5:Y:S01]  /*8e90*/  S2UR UR6, SR_CgaCtaId ;  /* 0x00000000000679c3 */ /* 0x000f620000008800 */
[----:B------:R-:W-:Y:S01]  /*8ea0*/  UMOV UR5, 0x400 ;  /* 0x0000040000057882 */ /* 0x000fe20000000000 */
[----:B------:R-:W-:-:S04]  /*8eb0*/  DEPBAR.LE SB0, 0x0 ;  /* 0x000080000000791a */ /* 0x000fc80000000000 */
[----:B------:R-:W-:-:S06]  /*8ec0*/  LOP3.LUT R169, R169, 0x1, RZ, 0x3c, !PT ;  /* 0x00000001a9a97812 */ /* 0x000fcc00078e3cff */
[----:B------:R-:W-:-:S04]  /*8ed0*/  ULEA UR4, UR4, 0xfffffff8, 0x3 ;  /* 0xfffffff804047891 */ /* 0x000fc8000f8e183f */
[----:B------:R-:W-:-:S04]  /*8ee0*/  ULOP3.LUT UR4, UR4, 0x8, URZ, 0xc0, !UPT ;  /* 0x0000000804047892 */ /* 0x000fc8000f8ec03f */
[----:B------:R-:W-:Y:S02]  /*8ef0*/  ULOP3.LUT UR4, UR4, 0x18, URZ, 0x3c, !UPT ;  /* 0x0000001804047892 */ /* 0x000fe4000f8e3c3f */
[----:B-----5:R-:W-:-:S04]  /*8f00*/  ULEA UR5, UR6, UR5, 0x18 ;  /* 0x0000000506057291 */ /* 0x020fc8000f8ec03f */
[----:B--2-4-:R-:W-:Y:S01]  /*8f10*/  MOV R0, UR4 ;  /* 0x0000000400007c02 */ /* 0x014fe20008000f00 */
[----:B------:R-:W-:Y:S02]  /*8f20*/  ULDC UR4, c[0x0][0xc] ;  /* 0x0000030000047ab9 */ /* 0x000fe40000000800 */
[----:B------:R-:W-:Y:S01]  /*8f30*/  IADD3 R17, R17, UR4, RZ ;  /* 0x0000000411117c10 */ /* 0x000fe2000fffe0ff */
[----:B------:R-:W-:-:S03]  /*8f40*/  ULDC UR4, c[0x0][0xa00] ;  /* 0x0002800000047ab9 */ /* 0x000fc60000000800 */
[----:B------:R-:W-:Y:S01]  /*8f50*/  ISETP.GE.AND P0, PT, R17, UR4, PT ;  /* 0x0000000411007c0c */ /* 0x000fe2000bf06270 */
[----:B------:R2:W-:-:S12]  /*8f60*/  SYNCS.ARRIVE.TRANS64.A1T0 RZ, [R0+UR5+0x35490], RZ ;  /* 0x035490ff00ff79a7 */ /* 0x0005d80008100005 */
[----:B--2---:R-:W-:Y:S05]  /*8f70*/  @!P0 BRA `(.L_x_73) ;  /* 0xffffff7c003c8947 */ /* 0x004fea000383ffff */
[----:B------:R-:W-:Y:S05]  /*8f80*/  EXIT ;  /* 0x000000000000794d */ /* 0x000fea0003800000 */
.L_x_6:
[----:B------:R-:W-:-:S08]  /*8f90*/  NOP ;  /* 0x0000000000007918 */ /* 0x000fd00000000000 */
[----:B------:R-:W2:-:S00]  /*8fa0*/  USETMAXREG.DEALLOC.CTAPOOL 0x18 ;  /* 0x00000018000079c8 */ /* 0x000e8000080e0500 */
[----:B------:R-:W-:-:S13]  /*8fb0*/  PLOP3.LUT P3, PT, PT, PT, UP0, 0x80, 0x0 ;  /* 0x000000000000781c */ /* 0x000fda0003f6f008 */
[----:B--2---:R-:W-:Y:S05]  /*8fc0*/  @!P3 BRA `(.L_x_74) ;  /* 0x0000000c0038b947 */ /* 0x004fea0003800000 */
[----:B------:R-:W-:-:S13]  /*8fd0*/  PLOP3.LUT P2, PT, PT, PT, UP1, 0x80, 0x0 ;  /* 0x000000000000781c */ /* 0x000fda0003f4f018 */
[----:B-1----:R-:W-:Y:S05]  /*8fe0*/  @P2 EXIT ;  /* 0x000000000000294d */ /* 0x002fea0003800000 */
[----:B------:R-:W-:Y:S02]  /*8ff0*/  ULDC UR4, c[0x0][0xa00] ;  /* 0x0002800000047ab9 */ /* 0x000fe40000000800 */
[----:B------:R-:W-:-:S13]  /*9000*/  ISETP.GE.AND P2, PT, R17, UR4, PT ;  /* 0x0000000411007c0c */ /* 0x000fda000bf46270 */
[----:B------:R-:W-:Y:S05]  /*9010*/  @P2 EXIT ;  /* 0x000000000000294d */ /* 0x000fea0003800000 */
[----:B------:R-:W-:Y:S01]  /*9020*/  R2UR UR4, R16 ;  /* 0x00000000100472ca */ /* 0x000fe200000e0000 */
[----:B------:R-:W-:Y:S01]  /*9030*/  BSSY B0, `(.L_x_75) ;  /* 0x00000c6000007945 */ /* 0x000fe20003800000 */
[----:B------:R-:W-:Y:S01]  /*9040*/  LOP3.LUT P2, RZ, R2, 0x1f, RZ, 0xc0, !PT ;  /* 0x0000001f02ff7812 */ /* 0x000fe2000784c0ff */
[----:B------:R-:W-:Y:S01]  /*9050*/  ULDC UR25, c[0x0][0xc] ;  /* 0x0000030000197ab9 */ /* 0x000fe20000000800 */
[----:B------:R-:W-:Y:S01]  /*9060*/  MOV R4, 0x1 ;  /* 0x0000000100047802 */ /* 0x000fe20000000f00 */
[----:B------:R-:W-:Y:S01]  /*9070*/  ULDC.64 UR22, c[0x0][0x198] ;  /* 0x0000660000167ab9 */ /* 0x000fe20000000a00 */
[----:B------:R-:W-:Y:S01]  /*9080*/  PLOP3.LUT P0, PT, P2, P0, PT, 0x2a, 0x0 ;  /* 0x000000000000781c */ /* 0x000fe20001700572 */
[----:B------:R-:W-:Y:S01]  /*9090*/  ULDC UR26, c[0x0][0xa00] ;  /* 0x00028000001a7ab9 */ /* 0x000fe20000000800 */
[----:B------:R-:W-:Y:S02]  /*90a0*/  MOV R0, RZ ;  /* 0x000000ff00007202 */ /* 0x000fe40000000f00 */
[----:B------:R-:W-:-:S03]  /*90b0*/  MOV R5, 0x1 ;  /* 0x0000000100057802 */ /* 0x000fc60000000f00 */
[----:B------:R-:W-:-:S12]  /*90c0*/  ULOP3.LUT UR24, UR4, 0x2, URZ, 0xfc, !UPT ;  /* 0x0000000204187892 */ /* 0x000fd8000f8efc3f */
.L_x_90:
[----:B------:R-:W1:Y:S01]  /*90d0*/  LDC R6, c[0x0][0xa04] ;  /* 0x00028100ff067b82 */ /* 0x000e620000000800 */
[----:B------:R-:W-:Y:S01]  /*90e0*/  IMAD.MOV.U32 R7, RZ, RZ, R17 ;  /* 0x000000ffff077224 */ /* 0x000fe200078e0011 */
[----:B------:R-:W-:-:S06]  /*90f0*/  UMOV UR4, 0xffffffff ;  /* 0xffffffff00047882 */ /* 0x000fcc0000000000 */
[----:B------:R-:W2:Y:S08]  /*9100*/  LDC R10, c[0x0][0xa10] ;  /* 0x00028400ff0a7b82 */ /* 0x000eb00000000800 */
[----:B------:R-:W3:Y:S01]  /*9110*/  LDC R13, c[0x0][0xa1c] ;  /* 0x00028700ff0d7b82 */ /* 0x000ee20000000800 */
[----:B-1----:R-:W-:Y:S02]  /*9120*/  ISETP.NE.AND P2, PT, R6, 0x1, PT ;  /* 0x000000010600780c */ /* 0x002fe40003f45270 */
[----:B--2---:R-:W-:-:S11]  /*9130*/  ISETP.NE.AND P3, PT, R10, 0x1, PT ;  /* 0x000000010a00780c */ /* 0x004fd60003f65270 */
[----:B------:R-:W1:Y:S01]  /*9140*/  @P2 LDC.64 R8, c[0x0][0xa08] ;  /* 0x00028200ff082b82 */ /* 0x000e620000000a00 */
[----:B---3--:R-:W-:-:S07]  /*9150*/  ISETP.NE.AND P4, PT, R13, 0x1, PT ;  /* 0x000000010d00780c */ /* 0x008fce0003f85270 */
[----:B------:R-:W2:Y:S08]  /*9160*/  @P3 LDC R12, c[0x0][0xa14] ;  /* 0x00028500ff0c3b82 */ /* 0x000eb00000000800 */
[----:B------:R-:W3:Y:S08]  /*9170*/  @P3 LDC R11, c[0x0][0xa18] ;  /* 0x00028600ff0b3b82 */ /* 0x000ef00000000800 */
[----:B------:R-:W4:Y:S01]  /*9180*/  @P4 LDC.64 R2, c[0x0][0xa20] ;  /* 0x00028800ff024b82 */ /* 0x000f220000000a00 */
[----:B-1----:R-:W-:-:S05]  /*9190*/  @P2 IMAD.HI.U32 R8, R17, R8, RZ ;  /* 0x0000000811082227 */ /* 0x002fca00078e00ff */
[----:B------:R-:W-:-:S04]  /*91a0*/  @P2 SHF.R.U32.HI R7, RZ, R9, R8 ;  /* 0x00000009ff072219 */ /* 0x000fc80000011608 */
[----:B------:R-:W-:Y:S01]  /*91b0*/  MOV R9, R7 ;  /* 0x0000000700097202 */ /* 0x000fe20000000f00 */
[----:B--2---:R-:W-:-:S05]  /*91c0*/  @P3 IMAD.HI.U32 R8, R7, R12, RZ ;  /* 0x0000000c07083227 */ /* 0x004fca00078e00ff */
[----:B---3--:R-:W-:-:S05]  /*91d0*/  @P3 SHF.R.U32.HI R9, RZ, R11, R8 ;  /* 0x0000000bff093219 */ /* 0x008fca0000011608 */
[----:B----4-:R-:W-:Y:S01]  /*91e0*/  @P4 IMAD.HI.U32 R8, R9, R2, RZ ;  /* 0x0000000209084227 */ /* 0x010fe200078e00ff */
[----:B------:R-:W-:-:S04]  /*91f0*/  MOV R2, R9 ;  /* 0x0000000900027202 */ /* 0x000fc80000000f00 */
[----:B------:R-:W-:Y:S02]  /*9200*/  @P4 SHF.R.U32.HI R2, RZ, R3, R8 ;  /* 0x00000003ff024219 */ /* 0x000fe40000011608 */
[----:B------:R-:W-:Y:S02]  /*9210*/  IADD3 R3, -R9, RZ, RZ ;  /* 0x000000ff09037210 */ /* 0x000fe40007ffe1ff */
[----:B------:R-:W-:-:S03]  /*9220*/  IADD3 R2, -R2, RZ, RZ ;  /* 0x000000ff02027210 */ /* 0x000fc60007ffe1ff */
[----:B------:R-:W-:Y:S02]  /*9230*/  IMAD R10, R10, R3, R7 ;  /* 0x000000030a0a7224 */ /* 0x000fe400078e0207 */
[----:B------:R-:W-:Y:S01]  /*9240*/  IMAD R2, R13, R2, R9 ;  /* 0x000000020d027224 */ /* 0x000fe200078e0209 */
[----:B------:R-:W-:Y:S06]  /*9250*/  BRA.DIV UR4, `(.L_x_76) ;  /* 0x0000002204c07947 */ /* 0x000fec000b800000 */
[----:B------:R-:W-:-:S13]  /*9260*/  ELECT P6, URZ, PT ;  /* 0x00000000003f782f */ /* 0x000fda00038c0000 */
.L_x_127:
[----:B------:R-:W-:Y:S01]  /*9270*/  IADD3 R3, -R7, RZ, RZ ;  /* 0x000000ff07037210 */ /* 0x000fe20007ffe1ff */
[----:B------:R-:W-:Y:S04]  /*9280*/  BSSY B1, `(.L_x_77) ;  /* 0x0000049000017945 */ /* 0x000fe80003800000 */
[----:B------:R-:W-:Y:S01]  /*9290*/  IMAD R3, R6, R3, R17 ;  /* 0x0000000306037224 */ /* 0x000fe200078e0211 */
[----:B------:R-:W-:-:S04]  /*92a0*/  MOV R6, RZ ;  /* 0x000000ff00067202 */ /* 0x000fc80000000f00 */
[----:B------:R-:W-:Y:S01]  /*92b0*/  SHF.L.U32 R3, R3, 0x7, RZ ;  /* 0x0000000703037819 */ /* 0x000fe200000006ff */
[----:B------:R-:W-:Y:S06]  /*92c0*/  @!P6 BRA `(.L_x_78) ;  /* 0x000000040010e947 */ /* 0x000fec0003800000 */
[----:B------:R-:W1:Y:S01]  /*92d0*/  S2R R7, SR_CgaCtaId ;  /* 0x0000000000077919 */ /* 0x000e620000008800 */
[----:B------:R-:W-:-:S04]  /*92e0*/  MOV R6, 0x400 ;  /* 0x0000040000067802 */ /* 0x000fc80000000f00 */
[----:B-1----:R-:W-:Y:S02]  /*92f0*/  LEA R9, R7, R6, 0x18 ;  /* 0x0000000607097211 */ /* 0x002fe400078ec0ff */
[----:B------:R-:W-:Y:S02]  /*9300*/  SHF.L.U32 R6, R5, 0x1f, RZ ;  /* 0x0000001f05067819 */ /* 0x000fe400000006ff */
[----:B------:R-:W-:-:S04]  /*9310*/  LEA R7, R0, R9, 0x3 ;  /* 0x0000000900077211 */ /* 0x000fc800078e18ff */
[----:B------:R-:W1:Y:S02]  /*9320*/  SYNCS.PHASECHK.TRANS64.TRYWAIT P2, [R7+URZ+0x35460], R6 ;  /* 0x03546006070075a7 */ /* 0x000e64000804017f */
[----:B-1----:R-:W-:Y:S05]  /*9330*/  @!P2 BRA `(.L_x_79) ;  /* 0x0000002000a8a947 */ /* 0x002fea0003800000 */
.L_x_128:
[----:B------:R-:W-:Y:S01]  /*9340*/  UPRMT UR4, UR24, 0x9910, URZ ;  /* 0x0000991018047896 */ /* 0x000fe2000800003f */
[----:B-1----:R-:W-:-:S03]  /*9350*/  @P1 MOV R6, 0x7000 ;  /* 0x0000700000061802 */ /* 0x002fc60000000f00 */
[----:B------:R-:W-:Y:S01]  /*9360*/  UISETP.NE.AND UP0, UPT, UR4, 0x2, UPT ;  /* 0x000000020400788c */ /* 0x000fe2000bf05270 */
[----:B------:R1:W-:Y:S05]  /*9370*/  @P1 SYNCS.ARRIVE.TRANS64 RZ, [R7+URZ+0x35450], R6 ;  /* 0x0354500607ff19a7 */ /* 0x0003ea000800003f */
[----:B------:R-:W-:-:S13]  /*9380*/  PLOP3.LUT P2, PT, PT, PT, UP0, 0x80, 0x0 ;  /* 0x000000000000781c */ /* 0x000fda0003f4f008 */
[----:B-1----:R-:W-:Y:S05]  /*9390*/  @P2 BRA `(.L_x_80) ;  /* 0x0000000000042947 */ /* 0x002fea0003800000 */
[----:B------:R-:W-:Y:S01]  /*93a0*/  BPT.TRAP 0x1 ;  /* 0x000000040000795c */ /* 0x000fe20000300000 */
.L_x_80:
[----:B------:R-:W-:Y:S05]  /*93b0*/  @P0 BRA `(.L_x_81) ;  /* 0x0000000000040947 */ /* 0x000fea0003800000 */
[----:B------:R-:W-:Y:S01]  /*93c0*/  BPT.TRAP 0x1 ;  /* 0x000000040000795c */ /* 0x000fe20000300000 */
.L_x_81:
[----:B------:R-:W-:Y:S01]  /*93d0*/  R2UR UR5, R9 ;  /* 0x00000000090572ca */ /* 0x000fe200000e0000 */
[----:B------:R-:W-:Y:S01]  /*93e0*/  UIADD3 UR4, UP0, UR22, 0xf0, URZ ;  /* 0x000000f016047890 */ /* 0x000fe2000ff1e03f */
[----:B------:R-:W-:Y:S01]  /*93f0*/  R2UR UR14, R0 ;  /* 0x00000000000e72ca */ /* 0x000fe200000e0000 */
[----:B------:R-:W-:Y:S01]  /*9400*/  UMOV UR10, URZ ;  /* 0x0000003f000a7c82 */ /* 0x000fe20008000000 */
[----:B------:R-:W-:Y:S01]  /*9410*/  R2UR UR9, R7 ;  /* 0x00000000070972ca */ /* 0x000fe200000e0000 */
[----:B------:R-:W-:Y:S01]  /*9420*/  UMOV UR6, 0x0 ;  /* 0x0000000000067882 */ /* 0x000fe20000000000 */
[----:B------:R-:W-:Y:S01]  /*9430*/  R2UR UR11, R3 ;  /* 0x00000000030b72ca */ /* 0x000fe200000e0000 */
[----:B------:R-:W-:Y:S01]  /*9440*/  UMOV UR7, 0x10000000 ;  /* 0x1000000000077882 */ /* 0x000fe20000000000 */
[----:B------:R-:W-:Y:S01]  /*9450*/  R2UR UR12, R10 ;  /* 0x000000000a0c72ca */ /* 0x000fe200000e0000 */
[----:B------:R-:W-:Y:S01]  /*9460*/  UMOV UR16, 0x20 ;  /* 0x0000002000107882 */ /* 0x000fe20000000000 */
[----:B------:R-:W-:Y:S01]  /*9470*/  R2UR UR13, R2 ;  /* 0x00000000020d72ca */ /* 0x000fe200000e0000 */
[----:B------:R-:W-:Y:S01]  /*9480*/  UMOV UR18, 0x40 ;  /* 0x0000004000127882 */ /* 0x000fe20000000000 */
[----:B------:R-:W-:Y:S01]  /*9490*/  UMOV UR20, 0x60 ;  /* 0x0000006000147882 */ /* 0x000fe20000000000 */
[----:B------:R-:W-:Y:S01]  /*94a0*/  UMOV UR21, 0x80 ;  /* 0x0000008000157882 */ /* 0x000fe20000000000 */
[----:B------:R-:W-:Y:S01]  /*94b0*/  IADD3 R0, R0, 0x1, RZ ;  /* 0x0000000100007810 */ /* 0x000fe20007ffe0ff */
[----:B------:R-:W-:-:S02]  /*94c0*/  UIMAD UR14, UR14, 0x7000, UR5 ;  /* 0x000070000e0e78a4 */ /* 0x000fc4000f8e0205 */
[----:B------:R-:W-:Y:S01]  /*94d0*/  UIADD3 UR9, UR9, 0x35450, URZ ;  /* 0x0003545009097890 */ /* 0x000fe2000fffe03f */
[C---:B------:R-:W-:Y:S01]  /*94e0*/  ISETP.NE.AND P2, PT, R0.reuse, 0x2, PT ;  /* 0x000000020000780c */ /* 0x040fe20003f45270 */
[----:B------:R-:W-:Y:S02]  /*94f0*/  UIADD3.X UR5, URZ, UR23, URZ, UP0, !UPT ;  /* 0x000000173f057290 */ /* 0x000fe400087fe43f */
[----:B------:R-:W-:Y:S01]  /*9500*/  UIADD3 UR15, UR14, 0x1000, URZ ;  /* 0x000010000e0f7890 */ /* 0x000fe2000fffe03f */
[----:B------:R-:W-:Y:S01]  /*9510*/  SEL R6, RZ, 0x1, P2 ;  /* 0x00000001ff067807 */ /* 0x000fe20001000000 */
[----:B------:R-:W-:Y:S01]  /*9520*/  UIADD3 UR17, UR14, 0x2000, URZ ;  /* 0x000020000e117890 */ /* 0x000fe2000fffe03f */
[----:B------:R-:W-:Y:S01]  /*9530*/  SEL R0, R0, RZ, P2 ;  /* 0x000000ff00007207 */ /* 0x000fe20001000000 */
[----:B------:R-:W-:Y:S01]  /*9540*/  UMOV UR8, UR14 ;  /* 0x0000000e00087c82 */ /* 0x000fe20008000000 */
[----:B------:R-:W-:Y:S01]  /*9550*/  UIADD3 UR19, UR14, 0x3000, URZ ;  /* 0x000030000e137890 */ /* 0x000fe2000fffe03f */
[----:B------:R-:W-:Y:S01]  /*9560*/  LOP3.LUT R5, R5, R6, RZ, 0x3c, !PT ;  /* 0x0000000605057212 */ /* 0x000fe200078e3cff */
[----:B------:R1:W-:Y:S01]  /*9570*/  UTMALDG.4D [UR8], [UR4], desc[UR6] ;  /* 0x00000608040075b4 */ /* 0x0003e20008019000 */
[----:B------:R-:W-:Y:S01]  /*9580*/  MOV R6, 0x40 ;  /* 0x0000004000067802 */ /* 0x000fe20000000f00 */
[----:B-1----:R-:W-:Y:S01]  /*9590*/  UMOV UR8, UR15 ;  /* 0x0000000f00087c82 */ /* 0x002fe20008000000 */
[----:B------:R-:W-:Y:S01]  /*95a0*/  UMOV UR10, UR16 ;  /* 0x00000010000a7c82 */ /* 0x000fe20008000000 */
[----:B------:R-:W-:Y:S01]  /*95b0*/  UIADD3 UR15, UR14, 0x4000, URZ ;  /* 0x000040000e0f7890 */ /* 0x000fe2000fffe03f */
[----:B------:R1:W-:Y:S01]  /*95c0*/  UTMALDG.4D [UR8], [UR4], desc[UR6] ;  /* 0x00000608040075b4 */ /* 0x0003e20008019000 */
[----:B------:R-:W-:Y:S01]  /*95d0*/  UIADD3 UR16, UR14, 0x5000, URZ ;  /* 0x000050000e107890 */ /* 0x000fe2000fffe03f */
[----:B-1----:R-:W-:Y:S01]  /*95e0*/  UMOV UR8, UR17 ;  /* 0x0000001100087c82 */ /* 0x002fe20008000000 */
[----:B------:R-:W-:Y:S01]  /*95f0*/  UMOV UR10, UR18 ;  /* 0x00000012000a7c82 */ /* 0x000fe20008000000 */
[----:B------:R-:W-:Y:S01]  /*9600*/  UIADD3 UR17, UR14, 0x6000, URZ ;  /* 0x000060000e117890 */ /* 0x000fe2000fffe03f */
[----:B------:R1:W-:Y:S02]  /*9610*/  UTMALDG.4D [UR8], [UR4], desc[UR6] ;  /* 0x00000608040075b4 */ /* 0x0003e40008019000 */
[----:B------:R-:W-:Y:S01]  /*9620*/  UMOV UR14, 0xa0 ;  /* 0x000000a0000e7882 */ /* 0x000fe20000000000 */
[----:B-1----:R-:W-:Y:S01]  /*9630*/  UMOV UR8, UR19 ;  /* 0x0000001300087c82 */ /* 0x002fe20008000000 */
[----:B------:R-:W-:-:S02]  /*9640*/  UMOV UR10, UR20 ;  /* 0x00000014000a7c82 */ /* 0x000fc40008000000 */
[----:B------:R1:W-:Y:S02]  /*9650*/  UTMALDG.4D [UR8], [UR4], desc[UR6] ;  /* 0x00000608040075b4 */ /* 0x0003e40008019000 */
[----:B-1----:R-:W-:Y:S01]  /*9660*/  UMOV UR8, UR15 ;  /* 0x0000000f00087c82 */ /* 0x002fe20008000000 */
[----:B------:R-:W-:Y:S02]  /*9670*/  UMOV UR10, UR21 ;  /* 0x00000015000a7c82 */ /* 0x000fe40008000000 */
[----:B------:R1:W-:Y:S02]  /*9680*/  UTMALDG.4D [UR8], [UR4], desc[UR6] ;  /* 0x00000608040075b4 */ /* 0x0003e40008019000 */
[----:B-1----:R-:W-:Y:S01]  /*9690*/  UMOV UR8, UR16 ;  /* 0x0000001000087c82 */ /* 0x002fe20008000000 */
[----:B------:R-:W-:Y:S01]  /*96a0*/  UMOV UR10, UR14 ;  /* 0x0000000e000a7c82 */ /* 0x000fe20008000000 */
[----:B------:R-:W-:Y:S01]  /*96b0*/  UMOV UR14, 0xc0 ;  /* 0x000000c0000e7882 */ /* 0x000fe20000000000 */
[----:B------:R1:W-:Y:S02]  /*96c0*/  UTMALDG.4D [UR8], [UR4], desc[UR6] ;  /* 0x00000608040075b4 */ /* 0x0003e40008019000 */
[----:B-1----:R-:W-:Y:S01]  /*96d0*/  UMOV UR8, UR17 ;  /* 0x0000001100087c82 */ /* 0x002fe20008000000 */
[----:B------:R-:W-:-:S02]  /*96e0*/  UMOV UR10, UR14 ;  /* 0x0000000e000a7c82 */ /* 0x000fc40008000000 */
[----:B------:R1:W-:Y:S02]  /*96f0*/  UTMALDG.4D [UR8], [UR4], desc[UR6] ;  /* 0x00000608040075b4 */ /* 0x0003e40008019000 */
[----:B-1----:R-:W-:Y:S01]  /*9700*/  NOP ;  /* 0x0000000000007918 */ /* 0x002fe20000000000 */
.L_x_78:
[----:B------:R-:W-:Y:S05]  /*9710*/  BSYNC B1 ;  /* 0x0000000000017941 */ /* 0x000fea0003800000 */
.L_x_77:
[----:B------:R-:W-:Y:S01]  /*9720*/  LOP3.LUT P2, RZ, R4, 0xff, RZ, 0xc0, !PT ;  /* 0x000000ff04ff7812 */ /* 0x000fe2000784c0ff */
[----:B------:R-:W-:-:S12]  /*9730*/  BSSY B1, `(.L_x_82) ;  /* 0x0000009000017945 */ /* 0x000fd80003800000 */
[----:B------:R-:W-:Y:S05]  /*9740*/  @!P2 BRA `(.L_x_83) ;  /* 0x00000000001ca947 */ /* 0x000fea0003800000 */
[----:B------:R-:W1:Y:S01]  /*9750*/  S2R R7, SR_CgaCtaId ;  /* 0x0000000000077919 */ /* 0x000e620000008800 */
[----:B------:R-:W-:-:S04]  /*9760*/  MOV R4, 0x400 ;  /* 0x0000040000047802 */ /* 0x000fc80000000f00 */
[----:B-1----:R-:W-:Y:S02]  /*9770*/  LEA R7, R7, R4, 0x18 ;  /* 0x0000000407077211 */ /* 0x002fe400078ec0ff */
[----:B------:R-:W-:Y:S02]  /*9780*/  SHF.L.U32 R4, RZ, 0x1f, RZ ;  /* 0x0000001fff047819 */ /* 0x000fe400000006ff */
[----:B------:R1:W-:Y:S02]  /*9790*/  SYNCS.ARRIVE.TRANS64.A1T0 RZ, [R7+URZ+0x354b0], RZ ;  /* 0x0354b0ff07ff79a7 */ /* 0x0003e4000810003f */
[----:B------:R-:W2:Y:S02]  /*97a0*/  SYNCS.PHASECHK.TRANS64.TRYWAIT P2, [R7+URZ+0x354b0], R4 ;  /* 0x0354b004070075a7 */ /* 0x000ea4000804017f */
[----:B-12---:R-:W-:Y:S05]  /*97b0*/  @!P2 BRA `(.L_x_84) ;  /* 0x0000001c009ca947 */ /* 0x006fea0003800000 */
.L_x_83:
[----:B------:R-:W-:Y:S05]  /*97c0*/  BSYNC B1 ;  /* 0x0000000000017941 */ /* 0x000fea0003800000 */
.L_x_82:
[----:B------:R-:W-:Y:S04]  /*97d0*/  BSSY B1, `(.L_x_85) ;  /* 0x0000047000017945 */ /* 0x000fe80003800000 */
[----:B------:R-:W-:Y:S05]  /*97e0*/  @!P6 BRA `(.L_x_86) ;  /* 0x000000040014e947 */ /* 0x000fea0003800000 */
[----:B-1----:R-:W1:Y:S01]  /*97f0*/  S2R R7, SR_CgaCtaId ;  /* 0x0000000000077919 */ /* 0x002e620000008800 */
[----:B------:R-:W-:Y:S02]  /*9800*/  MOV R4, 0x400 ;  /* 0x0000040000047802 */ /* 0x000fe40000000f00 */
[----:B------:R-:W-:Y:S02]  /*9810*/  SHF.L.U32 R9, R5, 0x1f, RZ ;  /* 0x0000001f05097819 */ /* 0x000fe400000006ff */
[----:B-1----:R-:W-:-:S04]  /*9820*/  LEA R7, R7, R4, 0x18 ;  /* 0x0000000407077211 */ /* 0x002fc800078ec0ff */
[----:B------:R-:W-:-:S04]  /*9830*/  LEA R4, R0, R7, 0x3 ;  /* 0x0000000700047211 */ /* 0x000fc800078e18ff */
[----:B------:R-:W1:Y:S02]  /*9840*/  SYNCS.PHASECHK.TRANS64.TRYWAIT P2, [R4+URZ+0x35460], R9 ;  /* 0x03546009040075a7 */ /* 0x000e64000804017f */
[----:B-1----:R-:W-:Y:S05]  /*9850*/  @!P2 BRA `(.L_x_87) ;  /* 0x0000001c0088a947 */ /* 0x002fea0003800000 */
.L_x_129:
[----:B------:R-:W-:Y:S01]  /*9860*/  UPRMT UR4, UR24, 0x9910, URZ ;  /* 0x0000991018047896 */ /* 0x000fe2000800003f */
[----:B-1----:R-:W-:-:S03]  /*9870*/  @P1 MOV R9, 0x7000 ;  /* 0x0000700000091802 */ /* 0x002fc60000000f00 */
[----:B------:R-:W-:Y:S01]  /*9880*/  UISETP.NE.AND UP0, UPT, UR4, 0x2, UPT ;  /* 0x000000020400788c */ /* 0x000fe2000bf05270 */
[----:B------:R1:W-:Y:S05]  /*9890*/  @P1 SYNCS.ARRIVE.TRANS64 RZ, [R4+URZ+0x35450], R9 ;  /* 0x0354500904ff19a7 */ /* 0x0003ea000800003f */
[----:B------:R-:W-:-:S13]  /*98a0*/  PLOP3.LUT P2, PT, PT, PT, UP0, 0x80, 0x0 ;  /* 0x000000000000781c */ /* 0x000fda0003f4f008 */
[----:B-1----:R-:W-:Y:S05]  /*98b0*/  @P2 BRA `(.L_x_88) ;  /* 0x0000000000042947 */ /* 0x002fea0003800000 */
[----:B------:R-:W-:Y:S01]  /*98c0*/  BPT.TRAP 0x1 ;  /* 0x000000040000795c */ /* 0x000fe20000300000 */
.L_x_88:
[----:B------:R-:W-:Y:S05]  /*98d0*/  @P0 BRA `(.L_x_89) ;  /* 0x0000000000040947 */ /* 0x000fea0003800000 */
[----:B------:R-:W-:Y:S01]  /*98e0*/  BPT.TRAP 0x1 ;  /* 0x000000040000795c */ /* 0x000fe20000300000 */
.L_x_89:
        /* <DEDUP_REMOVED lines=15> */
[----:B------:R-:W-:Y:S01]  /*99e0*/  UIMAD UR14, UR14, 0x7000, UR5 ;  /* 0x000070000e0e78a4 */ /* 0x000fe2000f8e0205 */
[----:B------:R-:W-:Y:S01]  /*99f0*/  IADD3 R0, R0, 0x1, RZ ;  /* 0x0000000100007810 */ /* 0x000fe20007ffe0ff */
[----:B------:R-:W-:-:S02]  /*9a00*/  UIADD3.X UR5, URZ, UR23, URZ, UP0, !UPT ;  /* 0x000000173f057290 */ /* 0x000fc400087fe43f */
[----:B------:R-:W-:Y:S01]  /*9a10*/  UIADD3 UR11, UR11, UR8, URZ ;  /* 0x000000080b0b7290 */ /* 0x000fe2000fffe03f */
[C---:B------:R-:W-:Y:S01]  /*9a20*/  ISETP.NE.AND P2, PT, R0.reuse, 0x2, PT ;  /* 0x000000020000780c */ /* 0x040fe20003f45270 */
[----:B------:R-:W-:Y:S02]  /*9a30*/  UIADD3 UR9, UR9, 0x35450, URZ ;  /* 0x0003545009097890 */ /* 0x000fe4000fffe03f */
[----:B------:R-:W-:Y:S01]  /*9a40*/  UIADD3 UR15, UR14, 0x1000, URZ ;  /* 0x000010000e0f7890 */ /* 0x000fe2000fffe03f */
[----:B------:R-:W-:Y:S01]  /*9a50*/  SEL R2, RZ, 0x1, P2 ;  /* 0x00000001ff027807 */ /* 0x000fe20001000000 */
[----:B------:R-:W-:Y:S01]  /*9a60*/  UIADD3 UR17, UR14, 0x2000, URZ ;  /* 0x000020000e117890 */ /* 0x000fe2000fffe03f */
[----:B------:R-:W-:Y:S01]  /*9a70*/  SEL R0, R0, RZ, P2 ;  /* 0x000000ff00007207 */ /* 0x000fe20001000000 */
[----:B------:R-:W-:Y:S01]  /*9a80*/  UMOV UR8, UR14 ;  /* 0x0000000e00087c82 */ /* 0x000fe20008000000 */
[----:B------:R-:W-:Y:S01]  /*9a90*/  UIADD3 UR19, UR14, 0x3000, URZ ;  /* 0x000030000e137890 */ /* 0x000fe2000fffe03f */
[----:B------:R-:W-:Y:S01]  /*9aa0*/  LOP3.LUT R5, R5, R2, RZ, 0x3c, !PT ;  /* 0x0000000205057212 */ /* 0x000fe200078e3cff */
[----:B------:R1:W-:Y:S02]  /*9ab0*/  UTMALDG.4D [UR8], [UR4], desc[UR6] ;  /* 0x00000608040075b4 */ /* 0x0003e40008019000 */
        /* <DEDUP_REMOVED lines=23> */
[----:B--2---:R-:W-:Y:S01]  /*9c30*/  NOP ;  /* 0x0000000000007918 */ /* 0x004fe20000000000 */
.L_x_86:
[----:B------:R-:W-:Y:S05]  /*9c40*/  BSYNC B1 ;  /* 0x0000000000017941 */ /* 0x000fea0003800000 */
.L_x_85:
[----:B------:R-:W-:Y:S02]  /*9c50*/  IADD3 R17, R17, UR25, RZ ;  /* 0x0000001911117c10 */ /* 0x000fe4000fffe0ff */
[----:B-1----:R-:W-:Y:S02]  /*9c60*/  PRMT R4, RZ, 0x7610, R4 ;  /* 0x00007610ff047816 */ /* 0x002fe40000000004 */
[----:B------:R-:W-:-:S13]  /*9c70*/  ISETP.GE.AND P2, PT, R17, UR26, PT ;  /* 0x0000001a11007c0c */ /* 0x000fda000bf46270 */
[----:B------:R-:W-:Y:S05]  /*9c80*/  @!P2 BRA `(.L_x_90) ;  /* 0xfffffff40010a947 */ /* 0x000fea000383ffff */
[----:B------:R-:W-:Y:S05]  /*9c90*/  BSYNC B0 ;  /* 0x0000000000007941 */ /* 0x000fea0003800000 */
.L_x_75:
[----:B------:R-:W-:Y:S05]  /*9ca0*/  EXIT ;  /* 0x000000000000794d */ /* 0x000fea0003800000 */
.L_x_74:
[----:B-1----:R-:W-:Y:S02]  /*9cb0*/  ULDC UR4, c[0x0][0xa00] ;  /* 0x0002800000047ab9 */ /* 0x002fe40000000800 */
[----:B------:R-:W-:-:S13]  /*9cc0*/  ISETP.GE.AND P0, PT, R17, UR4, PT ;  /* 0x0000000411007c0c */ /* 0x000fda000bf06270 */
[----:B------:R-:W-:Y:S05]  /*9cd0*/  @P0 EXIT ;  /* 0x000000000000094d */ /* 0x000fea0003800000 */
[----:B------:R-:W-:Y:S01]  /*9ce0*/  R2UR UR4, R18 ;  /* 0x00000000120472ca */ /* 0x000fe200000e0000 */
[----:B------:R-:W-:Y:S01]  /*9cf0*/  BSSY B0, `(.L_x_91) ;  /* 0x000015b000007945 */ /* 0x000fe20003800000 */
[----:B------:R-:W-:Y:S01]  /*9d00*/  LOP3.LUT P0, RZ, R2, 0x1f, RZ, 0xc0, !PT ;  /* 0x0000001f02ff7812 */ /* 0x000fe2000780c0ff */
[----:B------:R-:W-:Y:S01]  /*9d10*/  IMAD.MOV.U32 R5, RZ, RZ, 0x1 ;  /* 0x00000001ff057424 */ /* 0x000fe200078e00ff */
[----:B------:R-:W-:Y:S01]  /*9d20*/  MOV R0, RZ ;  /* 0x000000ff00007202 */ /* 0x000fe20000000f00 */
[----:B------:R-:W-:Y:S01]  /*9d30*/  ULDC.64 UR16, c[0x0][0x198] ;  /* 0x0000660000107ab9 */ /* 0x000fe20000000a00 */
[----:B------:R-:W-:Y:S01]  /*9d40*/  PLOP3.LUT P0, PT, P0, P2, PT, 0x2a, 0x0 ;  /* 0x000000000000781c */ /* 0x000fe20000704572 */
[----:B------:R-:W-:Y:S01]  /*9d50*/  ULDC UR21, c[0x0][0xc] ;  /* 0x0000030000157ab9 */ /* 0x000fe20000000800 */
[----:B------:R-:W-:-:S05]  /*9d60*/  MOV R4, 0x1 ;  /* 0x0000000100047802 */ /* 0x000fca0000000f00 */
[----:B------:R-:W-:-:S12]  /*9d70*/  ULOP3.LUT UR20, UR4, 0x2, URZ, 0xfc, !UPT ;  /* 0x0000000204147892 */ /* 0x000fd8000f8efc3f */
.L_x_118:
[----:B------:R-:W1:Y:S01]  /*9d80*/  LDC R2, c[0x0][0xa04] ;  /* 0x00028100ff027b82 */ /* 0x000e620000000800 */
[----:B------:R-:W-:-:S07]  /*9d90*/  UMOV UR4, 0xffffffff ;  /* 0xffffffff00047882 */ /* 0x000fce0000000000 */
        /* <DEDUP_REMOVED lines=9> */
[----:B-1----:R-:W-:Y:S01]  /*9e30*/  @P3 IMAD.HI.U32 R10, R17, R6, RZ ;  /* 0x00000006110a3227 */ /* 0x002fe200078e00ff */
[----:B------:R-:W-:-:S04]  /*9e40*/  MOV R6, R17 ;  /* 0x0000001100067202 */ /* 0x000fc80000000f00 */
[----:B------:R-:W-:-:S04]  /*9e50*/  @P3 SHF.R.U32.HI R6, RZ, R7, R10 ;  /* 0x00000007ff063219 */ /* 0x000fc8000001160a */
[----:B------:R-:W-:Y:S01]  /*9e60*/  MOV R7, R6 ;  /* 0x0000000600077202 */ /* 0x000fe20000000f00 */
[----:B--2---:R-:W-:-:S05]  /*9e70*/  @P4 IMAD.HI.U32 R9, R6, R9, RZ ;  /* 0x0000000906094227 */ /* 0x004fca00078e00ff */
[----:B---3--:R-:W-:-:S04]  /*9e80*/  @P4 SHF.R.U32.HI R7, RZ, R12, R9 ;  /* 0x0000000cff074219 */ /* 0x008fc80000011609 */
[----:B------:R-:W-:Y:S01]  /*9e90*/  MOV R9, R7 ;  /* 0x0000000700097202 */ /* 0x000fe20000000f00 */
[----:B----4-:R-:W-:-:S05]  /*9ea0*/  @P5 IMAD.HI.U32 R2, R7, R2, RZ ;  /* 0x0000000207025227 */ /* 0x010fca00078e00ff */
[----:B------:R-:W-:Y:S02]  /*9eb0*/  @P5 SHF.R.U32.HI R9, RZ, R3, R2 ;  /* 0x00000003ff095219 */ /* 0x000fe40000011602 */
[----:B------:R-:W-:-:S05]  /*9ec0*/  IADD3 R3, -R7, RZ, RZ ;  /* 0x000000ff07037210 */ /* 0x000fca0007ffe1ff */
[----:B------:R-:W-:Y:S01]  /*9ed0*/  IMAD R2, R11, R3, R6 ;  /* 0x000000030b027224 */ /* 0x000fe200078e0206 */
[----:B------:R-:W-:-:S05]  /*9ee0*/  IADD3 R3, -R9, RZ, RZ ;  /* 0x000000ff09037210 */ /* 0x000fca0007ffe1ff */
[----:B------:R-:W-:Y:S01]  /*9ef0*/  IMAD R3, R8, R3, R7 ;  /* 0x0000000308037224 */ /* 0x000fe200078e0207 */
[----:B------:R-:W-:Y:S06]  /*9f00*/  BRA.DIV UR4, `(.L_x_92) ;  /* 0x0000001604f07947 */ /* 0x000fec000b800000 */
[----:B------:R-:W-:-:S13]  /*9f10*/  ELECT P6, URZ, PT ;  /* 0x00000000003f782f */ /* 0x000fda00038c0000 */
.L_x_132:
[----:B------:R-:W1:Y:S01]  /*9f20*/  LDC R6, c[0x0][0x28c] ;  /* 0x0000a300ff067b82 */ /* 0x000e620000000800 */
[----:B------:R-:W-:Y:S01]  /*9f30*/  BSSY B1, `(.L_x_93) ;  /* 0x0000045000017945 */ /* 0x000fe20003800000 */
[----:B-1----:R-:W-:-:S13]  /*9f40*/  ISETP.GT.AND P3, PT, R6, RZ, P6 ;  /* 0x000000ff0600720c */ /* 0x002fda0003764270 */
[----:B------:R-:W-:Y:S05]  /*9f50*/  @!P3 BRA `(.L_x_94) ;  /* 0x000000040008b947 */ /* 0x000fea0003800000 */
[----:B------:R-:W1:Y:S01]  /*9f60*/  S2R R8, SR_CgaCtaId ;  /* 0x0000000000087919 */ /* 0x000e620000008800 */
[----:B------:R-:W-:-:S04]  /*9f70*/  MOV R7, 0x400 ;  /* 0x0000040000077802 */ /* 0x000fc80000000f00 */
[----:B-1----:R-:W-:Y:S02]  /*9f80*/  LEA R9, R8, R7, 0x18 ;  /* 0x0000000708097211 */ /* 0x002fe400078ec0ff */
[----:B------:R-:W-:Y:S02]  /*9f90*/  SHF.L.U32 R7, R4, 0x1f, RZ ;  /* 0x0000001f04077819 */ /* 0x000fe400000006ff */
[----:B------:R-:W-:-:S04]  /*9fa0*/  LEA R8, R0, R9, 0x3 ;  /* 0x0000000900087211 */ /* 0x000fc800078e18ff */
[----:B------:R-:W1:Y:S02]  /*9fb0*/  SYNCS.PHASECHK.TRANS64.TRYWAIT P4, [R8+URZ+0x35428], R7 ;  /* 0x03542807080075a7 */ /* 0x000e64000808017f */
[----:B-1----:R-:W-:Y:S05]  /*9fc0*/  @!P4 BRA `(.L_x_95) ;  /* 0x0000001400e0c947 */ /* 0x002fea0003800000 */
.L_x_133:
[----:B------:R-:W-:Y:S01]  /*9fd0*/  UPRMT UR4, UR20, 0x9910, URZ ;  /* 0x0000991014047896 */ /* 0x000fe2000800003f */
[----:B-1----:R-:W-:-:S03]  /*9fe0*/  @P2 MOV R7, 0x7000 ;  /* 0x0000700000072802 */ /* 0x002fc60000000f00 */
[----:B------:R-:W-:Y:S01]  /*9ff0*/  UISETP.NE.AND UP0, UPT, UR4, 0x2, UPT ;  /* 0x000000020400788c */ /* 0x000fe2000bf05270 */
[----:B------:R1:W-:Y:S05]  /*a000*/  @P2 SYNCS.ARRIVE.TRANS64 RZ, [R8+URZ+0x35400], R7 ;  /* 0x0354000708ff29a7 */ /* 0x0003ea000800003f */
[----:B------:R-:W-:-:S13]  /*a010*/  PLOP3.LUT P4, PT, PT, PT, UP0, 0x80, 0x0 ;  /* 0x000000000000781c */ /* 0x000fda0003f8f008 */
[----:B-1----:R-:W-:Y:S05]  /*a020*/  @P4 BRA `(.L_x_96) ;  /* 0x0000000000044947 */ /* 0x002fea0003800000 */
[----:B------:R-:W-:Y:S01]  /*a030*/  BPT.TRAP 0x1 ;  /* 0x000000040000795c */ /* 0x000fe20000300000 */
.L_x_96:
[----:B------:R-:W-:Y:S05]  /*a040*/  @P0 BRA `(.L_x_97) ;  /* 0x0000000000040947 */ /* 0x000fea0003800000 */
[----:B------:R-:W-:Y:S01]  /*a050*/  BPT.TRAP 0x1 ;  /* 0x000000040000795c */ /* 0x000fe20000300000 */
.L_x_97:
[----:B------:R-:W-:Y:S01]  /*a060*/  IMAD R9, R0, 0x7000, R9 ;  /* 0x0000700000097824 */ /* 0x000fe200078e0209 */
[----:B------:R-:W-:Y:S01]  /*a070*/  R2UR UR9, R8 ;  /* 0x00000000080972ca */ /* 0x000fe200000e0000 */
[----:B------:R-:W-:Y:S01]  /*a080*/  UIADD3 UR4, UP0, UR16, 0x1f0, URZ ;  /* 0x000001f010047890 */ /* 0x000fe2000ff1e03f */
[----:B------:R-:W-:Y:S01]  /*a090*/  R2UR UR12, R2 ;  /* 0x00000000020c72ca */ /* 0x000fe200000e0000 */
[----:B------:R-:W-:Y:S01]  /*a0a0*/  UMOV UR10, URZ ;  /* 0x0000003f000a7c82 */ /* 0x000fe20008000000 */
[----:B------:R-:W-:Y:S01]  /*a0b0*/  R2UR UR14, R9 ;  /* 0x00000000090e72ca */ /* 0x000fe200000e0000 */
[----:B------:R-:W-:Y:S01]  /*a0c0*/  UIADD3.X UR5, URZ, UR17, URZ, UP0, !UPT ;  /* 0x000000113f057290 */ /* 0x000fe200087fe43f */
[----:B------:R-:W-:Y:S01]  /*a0d0*/  R2UR UR13, R3 ;  /* 0x00000000030d72ca */ /* 0x000fe200000e0000 */
[----:B------:R-:W-:Y:S01]  /*a0e0*/  UMOV UR6, 0x0 ;  /* 0x0000000000067882 */ /* 0x000fe20000000000 */
[----:B------:R-:W-:Y:S01]  /*a0f0*/  UMOV UR7, 0x10000000 ;  /* 0x1000000000077882 */ /* 0x000fe20000000000 */
[----:B------:R-:W-:Y:S01]  /*a100*/  UMOV UR11, URZ ;  /* 0x0000003f000b7c82 */ /* 0x000fe20008000000 */
[----:B------:R-:W-:Y:S01]  /*a110*/  UMOV UR22, 0x20 ;  /* 0x0000002000167882 */ /* 0x000fe20000000000 */
[----:B------:R-:W-:Y:S01]  /*a120*/  UMOV UR23, 0x40 ;  /* 0x0000004000177882 */ /* 0x000fe20000000000 */
[----:B------:R-:W-:Y:S01]  /*a130*/  UMOV UR24, 0x60 ;  /* 0x0000006000187882 */ /* 0x000fe20000000000 */
[----:B------:R-:W-:Y:S01]  /*a140*/  UIADD3 UR9, UR9, 0x35400, URZ ;  /* 0x0003540009097890 */ /* 0x000fe2000fffe03f */
[----:B------:R-:W-:Y:S01]  /*a150*/  IADD3 R0, R0, 0x1, RZ ;  /* 0x0000000100007810 */ /* 0x000fe20007ffe0ff */
[----:B------:R-:W-:-:S02]  /*a160*/  UMOV UR25, 0x80 ;  /* 0x0000008000197882 */ /* 0x000fc40000000000 */
[----:B------:R-:W-:Y:S01]  /*a170*/  UIADD3 UR8, UR14, 0xe000, URZ ;  /* 0x0000e0000e087890 */ /* 0x000fe2000fffe03f */
[C---:B------:R-:W-:Y:S01]  /*a180*/  ISETP.NE.AND P4, PT, R0.reuse, 0x5, PT ;  /* 0x000000050000780c */ /* 0x040fe20003f85270 */
[----:B------:R-:W-:Y:S02]  /*a190*/  UIADD3 UR15, UR14, 0xf000, URZ ;  /* 0x0000f0000e0f7890 */ /* 0x000fe4000fffe03f */
[----:B------:R-:W-:Y:S01]  /*a1a0*/  UIADD3 UR18, UR14, 0x10000, URZ ;  /* 0x000100000e127890 */ /* 0x000fe2000fffe03f */
[----:B------:R-:W-:Y:S01]  /*a1b0*/  SEL R7, RZ, 0x1, P4 ;  /* 0x00000001ff077807 */ /* 0x000fe20002000000 */
[----:B------:R-:W-:Y:S01]  /*a1c0*/  UIADD3 UR19, UR14, 0x11000, URZ ;  /* 0x000110000e137890 */ /* 0x000fe2000fffe03f */
[----:B------:R-:W-:Y:S02]  /*a1d0*/  SEL R0, R0, RZ, P4 ;  /* 0x000000ff00007207 */ /* 0x000fe40002000000 */
[----:B------:R1:W-:Y:S01]  /*a1e0*/  UTMALDG.4D [UR8], [UR4], desc[UR6] ;  /* 0x00000608040075b4 */ /* 0x0003e20008019000 */
[----:B------:R-:W-:Y:S01]  /*a1f0*/  LOP3.LUT R4, R4, R7, RZ, 0x3c, !PT ;  /* 0x0000000704047212 */ /* 0x000fe200078e3cff */
[----:B-1----:R-:W-:Y:S01]  /*a200*/  UMOV UR8, UR15 ;  /* 0x0000000f00087c82 */ /* 0x002fe20008000000 */
[----:B------:R-:W-:Y:S01]  /*a210*/  UMOV UR10, UR22 ;  /* 0x00000016000a7c82 */ /* 0x000fe20008000000 */
[----:B------:R-:W-:Y:S01]  /*a220*/  UIADD3 UR15, UR14, 0x12000, URZ ;  /* 0x000120000e0f7890 */ /* 0x000fe2000fffe03f */
[----:B------:R1:W-:Y:S02]  /*a230*/  UTMALDG.4D [UR8], [UR4], desc[UR6] ;  /* 0x00000608040075b4 */ /* 0x0003e40008019000 */
[----:B-1----:R-:W-:Y:S01]  /*a240*/  UMOV UR8, UR18 ;  /* 0x0000001200087c82 */ /* 0x002fe20008000000 */
[----:B------:R-:W-:Y:S01]  /*a250*/  UMOV UR10, UR23 ;  /* 0x00000017000a7c82 */ /* 0x000fe20008000000 */
[----:B------:R-:W-:Y:S01]  /*a260*/  UIADD3 UR18, UR14, 0x13000, URZ ;  /* 0x000130000e127890 */ /* 0x000fe2000fffe03f */
[----:B------:R1:W-:Y:S01]  /*a270*/  UTMALDG.4D [UR8], [UR4], desc[UR6] ;  /* 0x00000608040075b4 */ /* 0x0003e20008019000 */
[----:B------:R-:W-:Y:S01]  /*a280*/  UIADD3 UR14, UR14, 0x14000, URZ ;  /* 0x000140000e0e7890 */ /* 0x000fe2000fffe03f */
[----:B-1----:R-:W-:Y:S01]  /*a290*/  UMOV UR8, UR19 ;  /* 0x0000001300087c82 */ /* 0x002fe20008000000 */
[----:B------:R-:W-:-:S02]  /*a2a0*/  UMOV UR10, UR24 ;  /* 0x00000018000a7c82 */ /* 0x000fc40008000000 */
[----:B------:R1:W-:Y:S02]  /*a2b0*/  UTMALDG.4D [UR8], [UR4], desc[UR6] ;  /* 0x00000608040075b4 */ /* 0x0003e40008019000 */
[----:B-1----:R-:W-:Y:S01]  /*a2c0*/  UMOV UR8, UR15 ;  /* 0x0000000f00087c82 */ /* 0x002fe20008000000 */
[----:B------:R-:W-:Y:S01]  /*a2d0*/  UMOV UR10, UR25 ;  /* 0x00000019000a7c82 */ /* 0x000fe20008000000 */
[----:B------:R-:W-:Y:S01]  /*a2e0*/  UMOV UR15, 0xa0 ;  /* 0x000000a0000f7882 */ /* 0x000fe20000000000 */
        /* <DEDUP_REMOVED lines=9> */
.L_x_94:
[----:B------:R-:W-:Y:S05]  /*a380*/  BSYNC B1 ;  /* 0x0000000000017941 */ /* 0x000fea0003800000 */
.L_x_93:
        /* <DEDUP_REMOVED lines=10> */
.L_x_99:
[----:B------:R-:W-:Y:S05]  /*a430*/  BSYNC B1 ;  /* 0x0000000000017941 */ /* 0x000fea0003800000 */
.L_x_98:
[----:B------:R-:W-:Y:S01]  /*a440*/  BSSY B1, `(.L_x_101) ;  /* 0x0000046000017945 */ /* 0x000fe20003800000 */
[----:B-1----:R-:W-:-:S03]  /*a450*/  MOV R8, RZ ;  /* 0x000000ff00087202 */ /* 0x002fc60000000f00 */
        /* <DEDUP_REMOVED lines=8> */
.L_x_134:
[----:B------:R-:W-:Y:S01]  /*a4e0*/  UPRMT UR4, UR20, 0x9910, URZ ;  /* 0x0000991014047896 */ /* 0x000fe2000800003f */
[----:B-1----:R-:W-:-:S03]  /*a4f0*/  @P2 MOV R8, 0x7000 ;  /* 0x0000700000082802 */ /* 0x002fc60000000f00 */
[----:B------:R-:W-:Y:S01]  /*a500*/  UISETP.NE.AND UP0, UPT, UR4, 0x2, UPT ;  /* 0x000000020400788c */ /* 0x000fe2000bf05270 */
[----:B------:R1:W-:Y:S05]  /*a510*/  @P2 SYNCS.ARRIVE.TRANS64 RZ, [R7+URZ+0x35400], R8 ;  /* 0x0354000807ff29a7 */ /* 0x0003ea000800003f */
[----:B------:R-:W-:-:S13]  /*a520*/  PLOP3.LUT P3, PT, PT, PT, UP0, 0x80, 0x0 ;  /* 0x000000000000781c */ /* 0x000fda0003f6f008 */
[----:B-1----:R-:W-:Y:S05]  /*a530*/  @P3 BRA `(.L_x_104) ;  /* 0x0000000000043947 */ /* 0x002fea0003800000 */
[----:B------:R-:W-:Y:S01]  /*a540*/  BPT.TRAP 0x1 ;  /* 0x000000040000795c */ /* 0x000fe20000300000 */
.L_x_104:
[----:B------:R-:W-:Y:S05]  /*a550*/  @P0 BRA `(.L_x_105) ;  /* 0x0000000000040947 */ /* 0x000fea0003800000 */
[----:B------:R-:W-:Y:S01]  /*a560*/  BPT.TRAP 0x1 ;  /* 0x000000040000795c */ /* 0x000fe20000300000 */
.L_x_105:
        /* <DEDUP_REMOVED lines=16> */
[----:B------:R-:W-:Y:S01]  /*a670*/  UMOV UR25, 0x80 ;  /* 0x0000008000197882 */ /* 0x000fe20000000000 */
[----:B------:R-:W-:Y:S01]  /*a680*/  MOV R8, 0x1 ;  /* 0x0000000100087802 */ /* 0x000fe20000000f00 */
[----:B------:R-:W-:Y:S01]  /*a690*/  UIADD3 UR8, UR14, 0xe000, URZ ;  /* 0x0000e0000e087890 */ /* 0x000fe2000fffe03f */
[----:B------:R-:W-:Y:S01]  /*a6a0*/  ISETP.NE.AND P3, PT, R0, 0x5, PT ;  /* 0x000000050000780c */ /* 0x000fe20003f65270 */
[----:B------:R-:W-:-:S02]  /*a6b0*/  UIADD3 UR15, UR14, 0xf000, URZ ;  /* 0x0000f0000e0f7890 */ /* 0x000fc4000fffe03f */
        /* <DEDUP_REMOVED lines=30> */
.L_x_102:
[----:B------:R-:W-:Y:S05]  /*a8a0*/  BSYNC B1 ;  /* 0x0000000000017941 */ /* 0x000fea0003800000 */
.L_x_101:
[----:B------:R-:W-:-:S13]  /*a8b0*/  ISETP.GE.AND P3, PT, R6, 0x41, PT ;  /* 0x000000410600780c */ /* 0x000fda0003f66270 */
[----:B------:R-:W-:Y:S05]  /*a8c0*/  @!P3 BRA `(.L_x_106) ;  /* 0x000000080060b947 */ /* 0x000fea0003800000 */
[----:B------:R-:W-:Y:S01]  /*a8d0*/  VIADD R6, R6, 0x3f ;  /* 0x0000003f06067836 */ /* 0x000fe20000000000 */
[----:B------:R-:W-:Y:S04]  /*a8e0*/  BSSY B1, `(.L_x_106) ;  /* 0x0000096000017945 */ /* 0x000fe80003800000 */
[----:B------:R-:W-:-:S04]  /*a8f0*/  SHF.R.S32.HI R5, RZ, 0x1f, R6 ;  /* 0x0000001fff057819 */ /* 0x000fc80000011406 */
[----:B------:R-:W-:-:S04]  /*a900*/  LEA.HI R5, R5, R6, RZ, 0x6 ;  /* 0x0000000605057211 */ /* 0x000fc800078f30ff */
[----:B------:R-:W-:-:S04]  /*a910*/  SHF.R.S32.HI R5, RZ, 0x6, R5 ;  /* 0x00000006ff057819 */ /* 0x000fc80000011405 */
[----:B------:R-:W-:-:S07]  /*a920*/  SHF.L.U32 R5, R5, 0x1, RZ ;  /* 0x0000000105057819 */ /* 0x000fce00000006ff */
.L_x_117:
[----:B------:R-:W-:Y:S04]  /*a930*/  BSSY B2, `(.L_x_107) ;  /* 0x0000045000027945 */ /* 0x000fe80003800000 */
[----:B------:R-:W-:Y:S05]  /*a940*/  @!P6 BRA `(.L_x_108) ;  /* 0x00000004000ce947 */ /* 0x000fea0003800000 */
[----:B------:R-:W1:Y:S01]  /*a950*/  S2R R7, SR_CgaCtaId ;  /* 0x0000000000077919 */ /* 0x000e620000008800 */
[----:B------:R-:W-:Y:S02]  /*a960*/  MOV R6, 0x400 ;  /* 0x0000040000067802 */ /* 0x000fe40000000f00 */
[----:B------:R-:W-:Y:S02]  /*a970*/  SHF.L.U32 R9, R4, 0x1f, RZ ;  /* 0x0000001f04097819 */ /* 0x000fe400000006ff */
[----:B-1----:R-:W-:-:S04]  /*a980*/  LEA R7, R7, R6, 0x18 ;  /* 0x0000000607077211 */ /* 0x002fc800078ec0ff */
[----:B------:R-:W-:-:S04]  /*a990*/  LEA R6, R0, R7, 0x3 ;  /* 0x0000000700067211 */ /* 0x000fc800078e18ff */
[----:B------:R-:W1:Y:S02]  /*a9a0*/  SYNCS.PHASECHK.TRANS64.TRYWAIT P3, [R6+URZ+0x35428], R9 ;  /* 0x03542809060075a7 */ /* 0x000e64000806017f */
[----:B-1----:R-:W-:Y:S05]  /*a9b0*/  @!P3 BRA `(.L_x_109) ;  /* 0x0000000c00a0b947 */ /* 0x002fea0003800000 */
.L_x_135:
[----:B------:R-:W-:Y:S01]  /*a9c0*/  UPRMT UR4, UR20, 0x9910, URZ ;  /* 0x0000991014047896 */ /* 0x000fe2000800003f */
[----:B-1----:R-:W-:-:S03]  /*a9d0*/  @P2 MOV R9, 0x7000 ;  /* 0x0000700000092802 */ /* 0x002fc60000000f00 */
[----:B------:R-:W-:Y:S01]  /*a9e0*/  UISETP.NE.AND UP0, UPT, UR4, 0x2, UPT ;  /* 0x000000020400788c */ /* 0x000fe2000bf05270 */
[----:B------:R1:W-:Y:S05]  /*a9f0*/  @P2 SYNCS.ARRIVE.TRANS64 RZ, [R6+URZ+0x35400], R9 ;  /* 0x0354000906ff29a7 */ /* 0x0003ea000800003f */
[----:B------:R-:W-:-:S13]  /*aa00*/  PLOP3.LUT P3, PT, PT, PT, UP0, 0x80, 0x0 ;  /* 0x000000000000781c */ /* 0x000fda0003f6f008 */
[----:B-1----:R-:W-:Y:S05]  /*aa10*/  @P3 BRA `(.L_x_110) ;  /* 0x0000000000043947 */ /* 0x002fea0003800000 */
[----:B------:R-:W-:Y:S01]  /*aa20*/  BPT.TRAP 0x1 ;  /* 0x000000040000795c */ /* 0x000fe20000300000 */
.L_x_110:
[----:B------:R-:W-:Y:S05]  /*aa30*/  @P0 BRA `(.L_x_111) ;  /* 0x0000000000040947 */ /* 0x000fea0003800000 */
[----:B------:R-:W-:Y:S01]  /*aa40*/  BPT.TRAP 0x1 ;  /* 0x000000040000795c */ /* 0x000fe20000300000 */
.L_x_111:
        /* <DEDUP_REMOVED lines=9> */
[----:B------:R-:W-:Y:S01]  /*aae0*/  R2UR UR13, R3 ;  /* 0x00000000030d72ca */ /* 0x000fe200000e0000 */
[----:B------:R-:W-:Y:S01]  /*aaf0*/  UMOV UR7, 0x10000000 ;  /* 0x1000000000077882 */ /* 0x000fe20000000000 */
[----:B------:R-:W-:Y:S01]  /*ab00*/  UMOV UR18, 0x20 ;  /* 0x0000002000127882 */ /* 0x000fe20000000000 */
[----:B------:R-:W-:Y:S01]  /*ab10*/  UMOV UR22, 0x40 ;  /* 0x0000004000167882 */ /* 0x000fe20000000000 */
[----:B------:R-:W-:Y:S01]  /*ab20*/  UMOV UR24, 0x60 ;  /* 0x0000006000187882 */ /* 0x000fe20000000000 */
[----:B------:R-:W-:Y:S01]  /*ab30*/  UIADD3 UR9, UR9, 0x35400, URZ ;  /* 0x0003540009097890 */ /* 0x000fe2000fffe03f */
[----:B------:R-:W-:Y:S01]  /*ab40*/  IADD3 R0, R0, 0x1, RZ ;  /* 0x0000000100007810 */ /* 0x000fe20007ffe0ff */
[----:B------:R-:W-:-:S02]  /*ab50*/  USHF.L.U32 UR11, UR11, 0x6, URZ ;  /* 0x000000060b0b7899 */ /* 0x000fc4000800063f */
[----:B------:R-:W-:Y:S01]  /*ab60*/  UIADD3 UR8, UR14, 0xe000, URZ ;  /* 0x0000e0000e087890 */ /* 0x000fe2000fffe03f */
[C---:B------:R-:W-:Y:S01]  /*ab70*/  ISETP.NE.AND P3, PT, R0.reuse, 0x5, PT ;  /* 0x000000050000780c */ /* 0x040fe20003f65270 */
[----:B------:R-:W-:Y:S02]  /*ab80*/  UIADD3 UR15, UR14, 0xf000, URZ ;  /* 0x0000f0000e0f7890 */ /* 0x000fe4000fffe03f */
[----:B------:R-:W-:Y:S01]  /*ab90*/  UIADD3 UR19, UR14, 0x10000, URZ ;  /* 0x000100000e137890 */ /* 0x000fe2000fffe03f */
[----:B------:R-:W-:Y:S01]  /*aba0*/  SEL R7, RZ, 0x1, P3 ;  /* 0x00000001ff077807 */ /* 0x000fe20001800000 */
[----:B------:R-:W-:Y:S01]  /*abb0*/  UIADD3 UR23, UR14, 0x11000, URZ ;  /* 0x000110000e177890 */ /* 0x000fe2000fffe03f */
[----:B------:R-:W-:Y:S01]  /*abc0*/  SEL R0, R0, RZ, P3 ;  /* 0x000000ff00007207 */ /* 0x000fe20001800000 */
[----:B------:R-:W-:Y:S01]  /*abd0*/  UMOV UR25, 0x80 ;  /* 0x0000008000197882 */ /* 0x000fe20000000000 */
        /* <DEDUP_REMOVED lines=26> */
.L_x_108:
[----:B------:R-:W-:Y:S05]  /*ad80*/  BSYNC B2 ;  /* 0x0000000000027941 */ /* 0x000fea0003800000 */
.L_x_107:
[----:B------:R-:W-:Y:S01]  /*ad90*/  ISETP.LT.OR P3, PT, R5, 0x4, !P6 ;  /* 0x000000040500780c */ /* 0x000fe20007761670 */
[----:B------:R-:W-:-:S12]  /*ada0*/  BSSY B2, `(.L_x_112) ;  /* 0x0000046000027945 */ /* 0x000fd80003800000 */
[----:B------:R-:W-:Y:S05]  /*adb0*/  @P3 BRA `(.L_x_113) ;  /* 0x0000000400103947 */ /* 0x000fea0003800000 */
[----:B------:R-:W1:Y:S01]  /*adc0*/  S2R R7, SR_CgaCtaId ;  /* 0x0000000000077919 */ /* 0x000e620000008800 */
[----:B------:R-:W-:Y:S02]  /*add0*/  MOV R6, 0x400 ;  /* 0x0000040000067802 */ /* 0x000fe40000000f00 */
[----:B------:R-:W-:Y:S02]  /*ade0*/  SHF.L.U32 R9, R4, 0x1f, RZ ;  /* 0x0000001f04097819 */ /* 0x000fe400000006ff */
[----:B-1----:R-:W-:-:S04]  /*adf0*/  LEA R7, R7, R6, 0x18 ;  /* 0x0000000607077211 */ /* 0x002fc800078ec0ff */
[----:B------:R-:W-:-:S04]  /*ae00*/  LEA R6, R0, R7, 0x3 ;  /* 0x0000000700067211 */ /* 0x000fc800078e18ff */
[----:B------:R-:W1:Y:S02]  /*ae10*/  SYNCS.PHASECHK.TRANS64.TRYWAIT P3, [R6+URZ+0x35428], R9 ;  /* 0x03542809060075a7 */ /* 0x000e64000806017f */
[----:B-1----:R-:W-:Y:S05]  /*ae20*/  @!P3 BRA `(.L_x_114) ;  /* 0x000000080098b947 */ /* 0x002fea0003800000 */
.L_x_136:
[----:B------:R-:W-:Y:S01]  /*ae30*/  UPRMT UR4, UR20, 0x9910, URZ ;  /* 0x0000991014047896 */ /* 0x000fe2000800003f */
[----:B-1----:R-:W-:-:S03]  /*ae40*/  @P1 MOV R9, 0x7000 ;  /* 0x0000700000091802 */ /* 0x002fc60000000f00 */
[----:B------:R-:W-:Y:S01]  /*ae50*/  UISETP.NE.AND UP0, UPT, UR4, 0x2, UPT ;  /* 0x000000020400788c */ /* 0x000fe2000bf05270 */
[----:B------:R1:W-:Y:S05]  /*ae60*/  @P1 SYNCS.ARRIVE.TRANS64 RZ, [R6+URZ+0x35400], R9 ;  /* 0x0354000906ff19a7 */ /* 0x0003ea000800003f */
[----:B------:R-:W-:-:S13]  /*ae70*/  PLOP3.LUT P3, PT, PT, PT, UP0, 0x80, 0x0 ;  /* 0x000000000000781c */ /* 0x000fda0003f6f008 */
[----:B-1----:R-:W-:Y:S05]  /*ae80*/  @P3 BRA `(.L_x_115) ;  /* 0x0000000000043947 */ /* 0x002fea0003800000 */
[----:B------:R-:W-:Y:S01]  /*ae90*/  BPT.TRAP 0x1 ;  /* 0x000000040000795c */ /* 0x000fe20000300000 */
.L_x_115:
[----:B------:R-:W-:Y:S05]  /*aea0*/  @P0 BRA `(.L_x_116) ;  /* 0x0000000000040947 */ /* 0x000fea0003800000 */
[----:B------:R-:W-:Y:S01]  /*aeb0*/  BPT.TRAP 0x1 ;  /* 0x000000040000795c */ /* 0x000fe20000300000 */
.L_x_116:
        /* <DEDUP_REMOVED lines=16> */
[----:B------:R-:W-:Y:S01]  /*afc0*/  USHF.L.U32 UR11, UR11, 0x6, URZ ;  /* 0x000000060b0b7899 */ /* 0x000fe2000800063f */
[----:B------:R-:W-:Y:S01]  /*afd0*/  IADD3 R8, R8, 0x1, RZ ;  /* 0x0000000108087810 */ /* 0x000fe20007ffe0ff */
[----:B------:R-:W-:Y:S01]  /*afe0*/  UIADD3 UR8, UR14, 0xe000, URZ ;  /* 0x0000e0000e087890 */ /* 0x000fe2000fffe03f */
[----:B------:R-:W-:Y:S01]  /*aff0*/  ISETP.NE.AND P3, PT, R0, 0x5, PT ;  /* 0x000000050000780c */ /* 0x000fe20003f65270 */
[----:B------:R-:W-:-:S02]  /*b000*/  UIADD3 UR15, UR14, 0xf000, URZ ;  /* 0x0000f0000e0f7890 */ /* 0x000fc4000fffe03f */
        /* <DEDUP_REMOVED lines=31> */
.L_x_113:
[----:B------:R-:W-:Y:S05]  /*b200*/  BSYNC B2 ;  /* 0x0000000000027941 */ /* 0x000fea0003800000 */
.L_x_112:
[C---:B------:R-:W-:Y:S02]  /*b210*/  ISETP.GT.AND P3, PT, R5.reuse, 0x4, PT ;  /* 0x000000040500780c */ /* 0x040fe40003f64270 */
[----:B------:R-:W-:-:S11]  /*b220*/  IADD3 R5, R5, -0x2, RZ ;  /* 0xfffffffe05057810 */ /* 0x000fd60007ffe0ff */
[----:B------:R-:W-:Y:S05]  /*b230*/  @P3 BRA `(.L_x_117) ;  /* 0xfffffff400bc3947 */ /* 0x000fea000383ffff */
[----:B------:R-:W-:Y:S05]  /*b240*/  BSYNC B1 ;  /* 0x0000000000017941 */ /* 0x000fea0003800000 */
.L_x_106:
[----:B------:R-:W-:Y:S01]  /*b250*/  IADD3 R17, R17, UR21, RZ ;  /* 0x0000001511117c10 */ /* 0x000fe2000fffe0ff */
[----:B------:R-:W-:Y:S01]  /*b260*/  ULDC UR4, c[0x0][0xa00] ;  /* 0x0002800000047ab9 */ /* 0x000fe20000000800 */
[----:B------:R-:W-:Y:S02]  /*b270*/  PRMT R5, RZ, 0x7610, R5 ;  /* 0x00007610ff057816 */ /* 0x000fe40000000005 */
[----:B------:R-:W-:-:S13]  /*b280*/  ISETP.GE.AND P3, PT, R17, UR4, PT ;  /* 0x0000000411007c0c */ /* 0x000fda000bf66270 */
[----:B------:R-:W-:Y:S05]  /*b290*/  @!P3 BRA `(.L_x_118) ;  /* 0xffffffe800b8b947 */ /* 0x000fea000383ffff */
[----:B------:R-:W-:Y:S05]  /*b2a0*/  BSYNC B0 ;  /* 0x0000000000007941 */ /* 0x000fea0003800000 */
.L_x_91:
[----:B------:R-:W-:Y:S05]  /*b2b0*/  EXIT ;  /* 0x000000000000794d */ /* 0x000fea0003800000 */
.L_x_17:
[----:B-1----:R-:W-:-:S04]  /*b2c0*/  MOV R3, UR6 ;  /* 0x0000000600037c02 */ /* 0x002fc80008000f00 */
[----:B------:R1:W2:Y:S03]  /*b2d0*/  SYNCS.PHASECHK.TRANS64.TRYWAIT P1, [R3+URZ+0x35450], R0 ;  /* 0x03545000030075a7 */ /* 0x0002a6000802017f */
[----:B--2---:R-:W-:Y:S05]  /*b2e0*/  @!P1 NANOSLEEP.SYNCS 0x989680 ;  /* 0x009896800000995d */ /* 0x004fea0003900000 */
[----:B------:R-:W2:Y:S02]  /*b2f0*/  @!P1 SYNCS.PHASECHK.TRANS64 P1, [R3+URZ+0x35450], R0 ;  /* 0x03545000030095a7 */ /* 0x000ea4000802007f */
[----:B--2---:R-:W-:Y:S05]  /*b300*/  @!P1 BRA `(.L_x_17) ;  /* 0xfffffffc00ec9947 */ /* 0x004fea000383ffff */
[----:B------:R-:W-:Y:S05]  /*b310*/  BRA `(.L_x_119) ;  /* 0xffffff60000c7947 */ /* 0x000fea000383ffff */
.L_x_19:
[----:B-1----:R-:W-:-:S04]  /*b320*/  MOV R5, UR41 ;  /* 0x0000002900057c02 */ /* 0x002fc80008000f00 */
[----:B------:R1:W2:Y:S03]  /*b330*/  SYNCS.PHASECHK.TRANS64.TRYWAIT P1, [R5+URZ+0x35400], R0 ;  /* 0x03540000050075a7 */ /* 0x0002a6000802017f */
[----:B--2---:R-:W-:Y:S05]  /*b340*/  @!P1 NANOSLEEP.SYNCS 0x989680 ;  /* 0x009896800000995d */ /* 0x004fea0003900000 */
[----:B------:R-:W2:Y:S02]  /*b350*/  @!P1 SYNCS.PHASECHK.TRANS64 P1, [R5+URZ+0x35400], R0 ;  /* 0x03540000050095a7 */ /* 0x000ea4000802007f */
[----:B--2---:R-:W-:Y:S05]  /*b360*/  @!P1 BRA `(.L_x_19) ;  /* 0xfffffffc00ec9947 */ /* 0x004fea000383ffff */
[----:B------:R-:W-:Y:S05]  /*b370*/  BRA `(.L_x_120) ;  /* 0xffffff6000247947 */ /* 0x000fea000383ffff */
.L_x_20:
[----:B-1----:R-:W-:-:S04]  /*b380*/  MOV R0, UR5 ;  /* 0x0000000500007c02 */ /* 0x002fc80008000f00 */
[----:B------:R1:W2:Y:S03]  /*b390*/  SYNCS.PHASECHK.TRANS64.TRYWAIT P1, [R0+URZ+-0x8], R3 ;  /* 0xfffff803000075a7 */ /* 0x0002a6000802017f */
[----:B--2---:R-:W-:Y:S05]  /*b3a0*/  @!P1 NANOSLEEP.SYNCS 0x989680 ;  /* 0x009896800000995d */ /* 0x004fea0003900000 */
[----:B------:R-:W2:Y:S02]  /*b3b0*/  @!P1 SYNCS.PHASECHK.TRANS64 P1, [R0+URZ+-0x8], R3 ;  /* 0xfffff803000095a7 */ /* 0x000ea4000802007f */
[----:B--2---:R-:W-:Y:S05]  /*b3c0*/  @!P1 BRA `(.L_x_20) ;  /* 0xfffffffc00ec9947 */ /* 0x004fea000383ffff */
[----:B------:R-:W-:Y:S05]  /*b3d0*/  BRA `(.L_x_121) ;  /* 0xffffff6000147947 */ /* 0x000fea000383ffff */
.L_x_22:
[----:B-1----:R-:W-:-:S04]  /*b3e0*/  MOV R13, UR7 ;  /* 0x00000007000d7c02 */ /* 0x002fc80008000f00 */
[----:B------:R1:W2:Y:S03]  /*b3f0*/  SYNCS.PHASECHK.TRANS64.TRYWAIT P1, [R13+URZ+0x35400], R12 ;  /* 0x0354000c0d0075a7 */ /* 0x0002a6000802017f */
[----:B--2---:R-:W-:Y:S05]  /*b400*/  @!P1 NANOSLEEP.SYNCS 0x989680 ;  /* 0x009896800000995d */ /* 0x004fea0003900000 */
[----:B------:R-:W2:Y:S02]  /*b410*/  @!P1 SYNCS.PHASECHK.TRANS64 P1, [R13+URZ+0x35400], R12 ;  /* 0x0354000c0d0095a7 */ /* 0x000ea4000802007f */
[----:B--2---:R-:W-:Y:S05]  /*b420*/  @!P1 BRA `(.L_x_22) ;  /* 0xfffffffc00ec9947 */ /* 0x004fea000383ffff */
[----:B------:R-:W-:Y:S05]  /*b430*/  BRA `(.L_x_122) ;  /* 0xffffff7400ec7947 */ /* 0x000fea000383ffff */
.L_x_27:
[----:B-1----:R-:W-:-:S04]  /*b440*/  MOV R5, UR10 ;  /* 0x0000000a00057c02 */ /* 0x002fc80008000f00 */
[----:B------:R1:W2:Y:S03]  /*b450*/  SYNCS.PHASECHK.TRANS64.TRYWAIT P2, [R5+URZ+0x35400], R4 ;  /* 0x03540004050075a7 */ /* 0x0002a6000804017f */
[----:B--2---:R-:W-:Y:S05]  /*b460*/  @!P2 NANOSLEEP.SYNCS 0x989680 ;  /* 0x009896800000a95d */ /* 0x004fea0003900000 */
[----:B------:R-:W2:Y:S02]  /*b470*/  @!P2 SYNCS.PHASECHK.TRANS64 P2, [R5+URZ+0x35400], R4 ;  /* 0x035400040500a5a7 */ /* 0x000ea4000804007f */
[----:B--2---:R-:W-:Y:S05]  /*b480*/  @!P2 BRA `(.L_x_27) ;  /* 0xfffffffc00eca947 */ /* 0x004fea000383ffff */
[----:B------:R-:W-:Y:S05]  /*b490*/  BRA `(.L_x_123) ;  /* 0xffffff8000f47947 */ /* 0x000fea000383ffff */
.L_x_31:
[----:B-1----:R-:W-:-:S04]  /*b4a0*/  IMAD.U32 R14, RZ, RZ, UR11 ;  /* 0x0000000bff0e7e24 */ /* 0x002fc8000f8e00ff */
[----:B------:R1:W2:Y:S03]  /*b4b0*/  SYNCS.PHASECHK.TRANS64.TRYWAIT P2, [R14+URZ+0x35400], R13 ;  /* 0x0354000d0e0075a7 */ /* 0x0002a6000804017f */
[----:B--2---:R-:W-:Y:S05]  /*b4c0*/  @!P2 NANOSLEEP.SYNCS 0x989680 ;  /* 0x009896800000a95d */ /* 0x004fea0003900000 */
[----:B------:R-:W2:Y:S02]  /*b4d0*/  @!P2 SYNCS.PHASECHK.TRANS64 P2, [R14+URZ+0x35400], R13 ;  /* 0x0354000d0e00a5a7 */ /* 0x000ea4000804007f */
[----:B--2---:R-:W-:Y:S05]  /*b4e0*/  @!P2 BRA `(.L_x_31) ;  /* 0xfffffffc00eca947 */ /* 0x004fea000383ffff */
[----:B------:R-:W-:Y:S05]  /*b4f0*/  BRA `(.L_x_30) ;  /* 0xffffffa000507947 */ /* 0x000fea000383ffff */
.L_x_51:
[----:B-1----:R-:W-:-:S04]  /*b500*/  MOV R3, UR4 ;  /* 0x0000000400037c02 */ /* 0x002fc80008000f00 */
[----:B------:R1:W2:Y:S03]  /*b510*/  SYNCS.PHASECHK.TRANS64.TRYWAIT P1, [R3+URZ+0x35498], R0 ;  /* 0x03549800030075a7 */ /* 0x0002a6000802017f */
[----:B--2---:R-:W-:Y:S05]  /*b520*/  @!P1 NANOSLEEP.SYNCS 0x989680 ;  /* 0x009896800000995d */ /* 0x004fea0003900000 */
[----:B------:R-:W2:Y:S02]  /*b530*/  @!P1 SYNCS.PHASECHK.TRANS64 P1, [R3+URZ+0x35498], R0 ;  /* 0x03549800030095a7 */ /* 0x000ea4000802007f */
[----:B--2---:R-:W-:Y:S05]  /*b540*/  @!P1 BRA `(.L_x_51) ;  /* 0xfffffffc00ec9947 */ /* 0x004fea000383ffff */
[----:B------:R-:W-:Y:S05]  /*b550*/  BRA `(.L_x_124) ;  /* 0xffffffb800907947 */ /* 0x000fea000383ffff */
.L_x_76:
[----:B------:R-:W-:Y:S01]  /*b560*/  BSSY B1, `(.L_x_125) ;  /* 0x0000006000017945 */ /* 0x000fe20003800000 */
[----:B------:R-:W-:-:S07]  /*b570*/  MOV R15, 0xffffffff ;  /* 0xffffffff000f7802 */ /* 0x000fce0000000f00 */
[----:B------:R-:W-:Y:S05]  /*b580*/  WARPSYNC.COLLECTIVE R15, `(.L_x_126) ;  /* 0x000000000f0c7348 */ /* 0x000fea0003c00000 */
[----:B------:R-:W-:Y:S02]  /*b590*/  ELECT P6, UR62, PT ;  /* 0x00000000003e782f */ /* 0x000fe400038c0000 */
[----:B------:R-:W-:Y:S01]  /*b5a0*/  MOV R14, UR62 ;  /* 0x0000003e000e7c02 */ /* 0x000fe20008000f00 */
[----:B------:R-:W-:Y:S10]  /*b5b0*/  ENDCOLLECTIVE ;  /* 0x000000000000791b */ /* 0x000ff40003800000 */
.L_x_126:
[----:B------:R-:W-:Y:S05]  /*b5c0*/  BSYNC B1 ;  /* 0x0000000000017941 */ /* 0x000fea0003800000 */
.L_x_125:
[----:B------:R-:W-:Y:S05]  /*b5d0*/  BRA `(.L_x_127) ;  /* 0xffffffdc00247947 */ /* 0x000fea000383ffff */
.L_x_79:
[----:B-1----:R1:W2:Y:S02]  /*b5e0*/  SYNCS.PHASECHK.TRANS64.TRYWAIT P2, [R7+URZ+0x35460], R6 ;  /* 0x03546006070075a7 */ /* 0x0022a4000804017f */
[----:B--2---:R-:W-:Y:S05]  /*b5f0*/  @!P2 NANOSLEEP.SYNCS 0x989680 ;  /* 0x009896800000a95d */ /* 0x004fea0003900000 */
[----:B------:R-:W2:Y:S02]  /*b600*/  @!P2 SYNCS.PHASECHK.TRANS64 P2, [R7+URZ+0x35460], R6 ;  /* 0x035460060700a5a7 */ /* 0x000ea4000804007f */
[----:B--2---:R-:W-:Y:S05]  /*b610*/  @!P2 BRA `(.L_x_79) ;  /* 0xfffffffc00f0a947 */ /* 0x004fea000383ffff */
[----:B------:R-:W-:Y:S05]  /*b620*/  BRA `(.L_x_128) ;  /* 0xffffffdc00447947 */ /* 0x000fea000383ffff */
.L_x_84:
[----:B-1----:R1:W2:Y:S02]  /*b630*/  SYNCS.PHASECHK.TRANS64.TRYWAIT P2, [R7+URZ+0x354b0], R4 ;  /* 0x0354b004070075a7 */ /* 0x0022a4000804017f */
[----:B--2---:R-:W-:Y:S05]  /*b640*/  @!P2 NANOSLEEP.SYNCS 0x989680 ;  /* 0x009896800000a95d */ /* 0x004fea0003900000 */
[----:B------:R-:W2:Y:S02]  /*b650*/  @!P2 SYNCS.PHASECHK.TRANS64 P2, [R7+URZ+0x354b0], R4 ;  /* 0x0354b0040700a5a7 */ /* 0x000ea4000804007f */
[----:B--2---:R-:W-:Y:S05]  /*b660*/  @!P2 BRA `(.L_x_84) ;  /* 0xfffffffc00f0a947 */ /* 0x004fea000383ffff */
[----:B------:R-:W-:Y:S05]  /*b670*/  BRA `(.L_x_83) ;  /* 0xffffffe000507947 */ /* 0x000fea000383ffff */
.L_x_87:
[----:B-1----:R1:W2:Y:S02]  /*b680*/  SYNCS.PHASECHK.TRANS64.TRYWAIT P2, [R4+URZ+0x35460], R9 ;  /* 0x03546009040075a7 */ /* 0x0022a4000804017f */
[----:B--2---:R-:W-:Y:S05]  /*b690*/  @!P2 NANOSLEEP.SYNCS 0x989680 ;  /* 0x009896800000a95d */ /* 0x004fea0003900000 */
[----:B------:R-:W2:Y:S02]  /*b6a0*/  @!P2 SYNCS.PHASECHK.TRANS64 P2, [R4+URZ+0x35460], R9 ;  /* 0x035460090400a5a7 */ /* 0x000ea4000804007f */
[----:B--2---:R-:W-:Y:S05]  /*b6b0*/  @!P2 BRA `(.L_x_87) ;  /* 0xfffffffc00f0a947 */ /* 0x004fea000383ffff */
[----:B------:R-:W-:Y:S05]  /*b6c0*/  BRA `(.L_x_129) ;  /* 0xffffffe000647947 */ /* 0x000fea000383ffff */
.L_x_92:
[----:B------:R-:W-:Y:S01]  /*b6d0*/  BSSY B1, `(.L_x_130) ;  /* 0x0000006000017945 */ /* 0x000fe20003800000 */
[----:B------:R-:W-:-:S07]  /*b6e0*/  MOV R15, 0xffffffff ;  /* 0xffffffff000f7802 */ /* 0x000fce0000000f00 */
[----:B------:R-:W-:Y:S05]  /*b6f0*/  WARPSYNC.COLLECTIVE R15, `(.L_x_131) ;  /* 0x000000000f0c7348 */ /* 0x000fea0003c00000 */
[----:B------:R-:W-:Y:S02]  /*b700*/  ELECT P6, UR62, PT ;  /* 0x00000000003e782f */ /* 0x000fe400038c0000 */
[----:B------:R-:W-:Y:S01]  /*b710*/  MOV R14, UR62 ;  /* 0x0000003e000e7c02 */ /* 0x000fe20008000f00 */
[----:B------:R-:W-:Y:S10]  /*b720*/  ENDCOLLECTIVE ;  /* 0x000000000000791b */ /* 0x000ff40003800000 */
.L_x_131:
[----:B------:R-:W-:Y:S05]  /*b730*/  BSYNC B1 ;  /* 0x0000000000017941 */ /* 0x000fea0003800000 */
.L_x_130:
[----:B------:R-:W-:Y:S05]  /*b740*/  BRA `(.L_x_132) ;  /* 0xffffffe400f47947 */ /* 0x000fea000383ffff */
.L_x_95:
[----:B-1----:R1:W2:Y:S02]  /*b750*/  SYNCS.PHASECHK.TRANS64.TRYWAIT P4, [R8+URZ+0x35428], R7 ;  /* 0x03542807080075a7 */ /* 0x0022a4000808017f */
[----:B--2---:R-:W-:Y:S05]  /*b760*/  @!P4 NANOSLEEP.SYNCS 0x989680 ;  /* 0x009896800000c95d */ /* 0x004fea0003900000 */
[----:B------:R-:W2:Y:S02]  /*b770*/  @!P4 SYNCS.PHASECHK.TRANS64 P4, [R8+URZ+0x35428], R7 ;  /* 0x035428070800c5a7 */ /* 0x000ea4000808007f */
[----:B--2---:R-:W-:Y:S05]  /*b780*/  @!P4 BRA `(.L_x_95) ;  /* 0xfffffffc00f0c947 */ /* 0x004fea000383ffff */
[----:B------:R-:W-:Y:S05]  /*b790*/  BRA `(.L_x_133) ;  /* 0xffffffe8000c7947 */ /* 0x000fea000383ffff */
.L_x_100:
[----:B-1----:R1:W2:Y:S02]  /*b7a0*/  SYNCS.PHASECHK.TRANS64.TRYWAIT P4, [R5+URZ+0x354b0], R8 ;  /* 0x0354b008050075a7 */ /* 0x0022a4000808017f */
[----:B--2---:R-:W-:Y:S05]  /*b7b0*/  @!P4 NANOSLEEP.SYNCS 0x989680 ;  /* 0x009896800000c95d */ /* 0x004fea0003900000 */
[----:B------:R-:W2:Y:S02]  /*b7c0*/  @!P4 SYNCS.PHASECHK.TRANS64 P4, [R5+URZ+0x354b0], R8 ;  /* 0x0354b0080500c5a7 */ /* 0x000ea4000808007f */
[----:B--2---:R-:W-:Y:S05]  /*b7d0*/  @!P4 BRA `(.L_x_100) ;  /* 0xfffffffc00f0c947 */ /* 0x004fea000383ffff */
[----:B------:R-:W-:Y:S05]  /*b7e0*/  BRA `(.L_x_99) ;  /* 0xffffffec00107947 */ /* 0x000fea000383ffff */
.L_x_103:
[----:B-1----:R1:W2:Y:S02]  /*b7f0*/  SYNCS.PHASECHK.TRANS64.TRYWAIT P3, [R7+URZ+0x35428], R8 ;  /* 0x03542808070075a7 */ /* 0x0022a4000806017f */
[----:B--2---:R-:W-:Y:S05]  /*b800*/  @!P3 NANOSLEEP.SYNCS 0x989680 ;  /* 0x009896800000b95d */ /* 0x004fea0003900000 */
[----:B------:R-:W2:Y:S02]  /*b810*/  @!P3 SYNCS.PHASECHK.TRANS64 P3, [R7+URZ+0x35428], R8 ;  /* 0x035428080700b5a7 */ /* 0x000ea4000806007f */
[----:B--2---:R-:W-:Y:S05]  /*b820*/  @!P3 BRA `(.L_x_103) ;  /* 0xfffffffc00f0b947 */ /* 0x004fea000383ffff */
[----:B------:R-:W-:Y:S05]  /*b830*/  BRA `(.L_x_134) ;  /* 0xffffffec00287947 */ /* 0x000fea000383ffff */
.L_x_109:
[----:B-1----:R1:W2:Y:S02]  /*b840*/  SYNCS.PHASECHK.TRANS64.TRYWAIT P3, [R6+URZ+0x35428], R9 ;  /* 0x03542809060075a7 */ /* 0x0022a4000806017f */
[----:B--2---:R-:W-:Y:S05]  /*b850*/  @!P3 NANOSLEEP.SYNCS 0x989680 ;  /* 0x009896800000b95d */ /* 0x004fea0003900000 */
[----:B------:R-:W2:Y:S02]  /*b860*/  @!P3 SYNCS.PHASECHK.TRANS64 P3, [R6+URZ+0x35428], R9 ;  /* 0x035428090600b5a7 */ /* 0x000ea4000806007f */
[----:B--2---:R-:W-:Y:S05]  /*b870*/  @!P3 BRA `(.L_x_109) ;  /* 0xfffffffc00f0b947 */ /* 0x004fea000383ffff */
[----:B------:R-:W-:Y:S05]  /*b880*/  BRA `(.L_x_135) ;  /* 0xfffffff0004c7947 */ /* 0x000fea000383ffff */
.L_x_114:
[----:B-1----:R1:W2:Y:S02]  /*b890*/  SYNCS.PHASECHK.TRANS64.TRYWAIT P3, [R6+URZ+0x35428], R9 ;  /* 0x03542809060075a7 */ /* 0x0022a4000806017f */
[----:B--2---:R-:W-:Y:S05]  /*b8a0*/  @!P3 NANOSLEEP.SYNCS 0x989680 ;  /* 0x009896800000b95d */ /* 0x004fea0003900000 */
[----:B------:R-:W2:Y:S02]  /*b8b0*/  @!P3 SYNCS.PHASECHK.TRANS64 P3, [R6+URZ+0x35428], R9 ;  /* 0x035428090600b5a7 */ /* 0x000ea4000806007f */
[----:B--2---:R-:W-:Y:S05]  /*b8c0*/  @!P3 BRA `(.L_x_114) ;  /* 0xfffffffc00f0b947 */ /* 0x004fea000383ffff */
[----:B------:R-:W-:Y:S05]  /*b8d0*/  BRA `(.L_x_136) ;  /* 0xfffffff400547947 */ /* 0x000fea000383ffff */
        .weak           $__internal_0_$__cuda_sm20_rcp_rn_f32_slowpath
        .type           $__internal_0_$__cuda_sm20_rcp_rn_f32_slowpath,@function
        .size           $__internal_0_$__cuda_sm20_rcp_rn_f32_slowpath,(.L_x_142 - $__internal_0_$__cuda_sm20_rcp_rn_f32_slowpath)
$__internal_0_$__cuda_sm20_rcp_rn_f32_slowpath:
[----:B------:R-:W-:Y:S01]  /*b8e0*/  SHF.L.U32 R0, R3, 0x1, RZ ;  /* 0x0000000103007819 */ /* 0x000fe200000006ff */
[----:B------:R-:W-:Y:S03]  /*b8f0*/  BSSY B2, `(.L_x_137) ;  /* 0x0000030000027945 */ /* 0x000fe60003800000 */
[----:B------:R-:W-:-:S04]  /*b900*/  SHF.R.U32.HI R21, RZ, 0x18, R0 ;  /* 0x00000018ff157819 */ /* 0x000fc80000011600 */
[----:B------:R-:W-:-:S13]  /*b910*/  ISETP.NE.U32.AND P0, PT, R21, RZ, PT ;  /* 0x000000ff1500720c */ /* 0x000fda0003f05070 */
[----:B------:R-:W-:Y:S05]  /*b920*/  @P0 BRA `(.L_x_138) ;  /* 0x0000000000280947 */ /* 0x000fea0003800000 */
[----:B------:R-:W-:-:S04]  /*b930*/  SHF.L.U32 R0, R3, 0x1, RZ ;  /* 0x0000000103007819 */ /* 0x000fc800000006ff */
[----:B------:R-:W-:-:S13]  /*b940*/  ISETP.NE.AND P0, PT, R0, RZ, PT ;  /* 0x000000ff0000720c */ /* 0x000fda0003f05270 */
[----:B------:R-:W-:Y:S01]  /*b950*/  @P0 FFMA R7, R3, 1.84467440737095516160e+19, RZ ;  /* 0x5f80000003070823 */ /* 0x000fe200000000ff */
[----:B------:R-:W-:Y:S08]  /*b960*/  @!P0 MUFU.RCP R6, R3 ;  /* 0x0000000300068308 */ /* 0x000ff00000001000 */
[----:B------:R-:W1:Y:S02]  /*b970*/  @P0 MUFU.RCP R0, R7 ;  /* 0x0000000700000308 */ /* 0x000e640000001000 */
[----:B-1----:R-:W-:-:S04]  /*b980*/  @P0 FFMA R12, R7, R0, -1 ;  /* 0xbf800000070c0423 */ /* 0x002fc80000000000 */
[----:B------:R-:W-:-:S04]  /*b990*/  @P0 FADD.FTZ R13, -R12, -RZ ;  /* 0x800000ff0c0d0221 */ /* 0x000fc80000010100 */
[----:B------:R-:W-:-:S04]  /*b9a0*/  @P0 FFMA R0, R0, R13, R0 ;  /* 0x0000000d00000223 */ /* 0x000fc80000000000 */
[----:B------:R-:W-:Y:S01]  /*b9b0*/  @P0 FFMA R6, R0, 1.84467440737095516160e+19, RZ ;  /* 0x5f80000000060823 */ /* 0x000fe200000000ff */
[----:B------:R-:W-:Y:S06]  /*b9c0*/  BRA `(.L_x_139) ;  /* 0x0000000000887947 */ /* 0x000fec0003800000 */
.L_x_138:
[----:B------:R-:W-:-:S04]  /*b9d0*/  IADD3 R24, R21, -0xfd, RZ ;  /* 0xffffff0315187810 */ /* 0x000fc80007ffe0ff */
[----:B------:R-:W-:-:S13]  /*b9e0*/  ISETP.GT.U32.AND P0, PT, R24, 0x1, PT ;  /* 0x000000011800780c */ /* 0x000fda0003f04070 */
[----:B------:R-:W-:Y:S05]  /*b9f0*/  @P0 BRA `(.L_x_140) ;  /* 0x0000000000780947 */ /* 0x000fea0003800000 */
[----:B------:R-:W-:Y:S02]  /*ba00*/  LOP3.LUT R0, R3, 0x7fffff, RZ, 0xc0, !PT ;  /* 0x007fffff03007812 */ /* 0x000fe400078ec0ff */
[----:B------:R-:W-:Y:S02]  /*ba10*/  MOV R13, 0x3 ;  /* 0x00000003000d7802 */ /* 0x000fe40000000f00 */
[----:B------:R-:W-:Y:S02]  /*ba20*/  LOP3.LUT R0, R0, 0x3f800000, RZ, 0xfc, !PT ;  /* 0x3f80000000007812 */ /* 0x000fe400078efcff */
[----:B------:R-:W-:Y:S02]  /*ba30*/  SHF.L.U32 R13, R13, R24, RZ ;  /* 0x000000180d0d7219 */ /* 0x000fe400000006ff */
[----:B------:R-:W1:Y:S02]  /*ba40*/  MUFU.RCP R7, R0 ;  /* 0x0000000000077308 */ /* 0x000e640000001000 */
[----:B-1----:R-:W-:-:S04]  /*ba50*/  FFMA R6, R0, R7, -1 ;  /* 0xbf80000000067423 */ /* 0x002fc80000000007 */
[----:B------:R-:W-:-:S04]  /*ba60*/  FADD.FTZ R6, -R6, -RZ ;  /* 0x800000ff06067221 */ /* 0x000fc80000010100 */
[CCC-:B------:R-:W-:Y:S01]  /*ba70*/  FFMA.RM R12, R7.reuse, R6.reuse, R7.reuse ;  /* 0x00000006070c7223 */ /* 0x1c0fe20000004007 */
[----:B------:R-:W-:-:S04]  /*ba80*/  FFMA.RP R7, R7, R6, R7 ;  /* 0x0000000607077223 */ /* 0x000fc80000008007 */
[C---:B------:R-:W-:Y:S02]  /*ba90*/  LOP3.LUT R6, R12.reuse, 0x7fffff, RZ, 0xc0, !PT ;  /* 0x007fffff0c067812 */ /* 0x040fe400078ec0ff */
[----:B------:R-:W-:Y:S02]  /*baa0*/  FSETP.NEU.FTZ.AND P0, PT, R12, R7, PT ;  /* 0x000000070c00720b */ /* 0x000fe40003f1d000 */
[----:B------:R-:W-:Y:S02]  /*bab0*/  LOP3.LUT R6, R6, 0x800000, RZ, 0xfc, !PT ;  /* 0x0080000006067812 */ /* 0x000fe400078efcff */
[----:B------:R-:W-:Y:S02]  /*bac0*/  SEL R7, RZ, 0xffffffff, !P0 ;  /* 0xffffffffff077807 */ /* 0x000fe40004000000 */
[----:B------:R-:W-:Y:S02]  /*bad0*/  LOP3.LUT R13, R13, R6, RZ, 0xc0, !PT ;  /* 0x000000060d0d7212 */ /* 0x000fe400078ec0ff */
[----:B------:R-:W-:-:S02]  /*bae0*/  IADD3 R7, -R7, RZ, RZ ;  /* 0x000000ff07077210 */ /* 0x000fc40007ffe1ff */
[-C--:B------:R-:W-:Y:S02]  /*baf0*/  SHF.R.U32.HI R13, RZ, R24.reuse, R13 ;  /* 0x00000018ff0d7219 */ /* 0x080fe4000001160d */
[----:B------:R-:W-:Y:S02]  /*bb00*/  LOP3.LUT P1, RZ, R7, R24, R6, 0xf8, !PT ;  /* 0x0000001807ff7212 */ /* 0x000fe4000782f806 */
[C---:B------:R-:W-:Y:S02]  /*bb10*/  LOP3.LUT P0, RZ, R13.reuse, 0x1, RZ, 0xc0, !PT ;  /* 0x000000010dff7812 */ /* 0x040fe4000780c0ff */
[----:B------:R-:W-:Y:S02]  /*bb20*/  LOP3.LUT P2, RZ, R13, 0x2, RZ, 0xc0, !PT ;  /* 0x000000020dff7812 */ /* 0x000fe4000784c0ff */
[----:B------:R-:W-:Y:S02]  /*bb30*/  IADD3 R7, R21, -0xfc, RZ ;  /* 0xffffff0415077810 */ /* 0x000fe40007ffe0ff */
[----:B------:R-:W-:-:S02]  /*bb40*/  PLOP3.LUT P0, PT, P0, P1, P2, 0xe0, 0x0 ;  /* 0x000000000000781c */ /* 0x000fc40000703c20 */
[----:B------:R-:W-:Y:S02]  /*bb50*/  LOP3.LUT P1, RZ, R3, 0x7fffff, RZ, 0xc0, !PT ;  /* 0x007fffff03ff7812 */ /* 0x000fe4000782c0ff */
[----:B------:R-:W-:Y:S02]  /*bb60*/  SEL R0, RZ, 0x1, !P0 ;  /* 0x00000001ff007807 */ /* 0x000fe40004000000 */
[----:B------:R-:W-:Y:S02]  /*bb70*/  SHF.R.U32.HI R6, RZ, R7, R6 ;  /* 0x00000007ff067219 */ /* 0x000fe40000011606 */
[----:B------:R-:W-:-:S04]  /*bb80*/  IADD3 R0, -R0, RZ, RZ ;  /* 0x000000ff00007210 */ /* 0x000fc80007ffe1ff */
[----:B------:R-:W-:-:S13]  /*bb90*/  ISETP.GE.AND P0, PT, R0, RZ, PT ;  /* 0x000000ff0000720c */ /* 0x000fda0003f06270 */
[----:B------:R-:W-:-:S04]  /*bba0*/  @!P0 IADD3 R6, R6, 0x1, RZ ;  /* 0x0000000106068810 */ /* 0x000fc80007ffe0ff */
[----:B------:R-:W-:-:S04]  /*bbb0*/  @!P1 SHF.L.U32 R6, R6, 0x1, RZ ;  /* 0x0000000106069819 */ /* 0x000fc800000006ff */
[----:B------:R-:W-:Y:S01]  /*bbc0*/  LOP3.LUT R6, R6, 0x80000000, R3, 0xf8, !PT ;  /* 0x8000000006067812 */ /* 0x000fe200078ef803 */
[----:B------:R-:W-:Y:S06]  /*bbd0*/  BRA `(.L_x_139) ;  /* 0x0000000000047947 */ /* 0x000fec0003800000 */
.L_x_140:
[----:B------:R1:W2:Y:S02]  /*bbe0*/  MUFU.RCP R6, R3 ;  /* 0x0000000300067308 */ /* 0x0002a40000001000 */
.L_x_139:
[----:B------:R-:W-:Y:S05]  /*bbf0*/  BSYNC B2 ;  /* 0x0000000000027941 */ /* 0x000fea0003800000 */
.L_x_137:
[----:B--2---:R-:W-:Y:S02]  /*bc00*/  MOV R0, R6 ;  /* 0x0000000600007202 */ /* 0x004fe40000000f00 */
[----:B------:R-:W-:Y:S02]  /*bc10*/  MOV R6, R14 ;  /* 0x0000000e00067202 */ /* 0x000fe40000000f00 */
[----:B------:R-:W-:-:S04]  /*bc20*/  MOV R7, 0x0 ;  /* 0x0000000000077802 */ /* 0x000fc80000000f00 */
[----:B-1----:R-:W-:Y:S05]  /*bc30*/  RET.REL.NODEC R6 `(_ZN7cutlass13device_kernelINS_4fmha6kernel28FmhaKernelTmaWarpSpecializedINS1_10collective30FmhaMainloopTmaWarpSpecializedINS_10bfloat16_tEffN4cute5tupleIJNS7_1CILi128EEENS9_ILi64EEENS9_ILi224EEEEEENS8_IJiNS9_ILi1EEENS8_IJiiEEEEEESG_SG_NS4_13DefaultFusionEJNS2_6OptionILNS2_3TagE0ENS9_ILb1EEEEENSI_ILSJ_2ESK_EEEEENS4_15FmhaFwdEpilogueIS6_fNS8_IJSB_SC_SB_EEEEENS2_23PersistentTileSchedulerEJSL_SM_EEEEEvNT_6ParamsE) ;  /* 0xffffff4006f07950 */ /* 0x002fea0003c3ffff */
.L_x_141:
[----:B------:R-:W-:-:S00]  /*bc40*/  BRA `(.L_x_141) ;  /* 0xfffffffc00fc7947 */ /* 0x000fc0000383ffff */
[----:B------:R-:W-:-:S00]  /*bc50*/  NOP ;  /* 0x0000000000007918 */ /* 0x000fc00000000000 */
        /* <DEDUP_REMOVED lines=10> */
.L_x_142:


//--------------------- .nv.global.init           --------------------------
	.section	.nv.global.init,"aw",@progbits
.nv.global.init:
	.type		$str$24,@object
	.size		$str$24,($str$25 - $str$24)
$str$24:
        /*0000*/ 	.byte	0x28, 0x61, 0x64, 0x64, 0x72, 0x65, 0x73, 0x73, 0x20, 0x26, 0x20, 0x6d, 0x61, 0x73, 0x6b, 0x29
        /*0010*/ 	.byte	0x20, 0x3d, 0x3d, 0x20, 0x30, 0x00
	.type		$str$25,@object
	.size		$str$25,(__unnamed_1 - $str$25)
$str$25:
        /*0016*/ 	.byte	0x2f, 0x74, 0x6d, 0x70, 0x2f, 0x63, 0x75, 0x74, 0x6c, 0x61, 0x73, 0x73, 0x5f, 0x73, 0x77, 0x65
        /*0026*/ 	.byte	0x65, 0x70, 0x5f, 0x73, 0x72, 0x63, 0x2f, 0x69, 0x6e, 0x63, 0x6c, 0x75, 0x64, 0x65, 0x2f, 0x63
        /*0036*/ 	.byte	0x75, 0x74, 0x65, 0x2f, 0x70, 0x6f, 0x69, 0x6e, 0x74, 0x65, 0x72, 0x5f, 0x66, 0x6c, 0x61, 0x67
        /*0046*/ 	.byte	0x67, 0x65, 0x64, 0x2e, 0x68, 0x70, 0x70, 0x00
	.type		__unnamed_1,@object
	.size		__unnamed_1,(__unnamed_2 - __unnamed_1)
__unnamed_1:
        /*004e*/ 	.byte	0x61, 0x75, 0x74, 0x6f, 0x20, 0x63, 0x75, 0x74, 0x65, 0x3a, 0x3a, 0x61, 0x73, 0x5f, 0x70, 0x6f
        /* <DEDUP_REMOVED lines=27> */
        /*020e*/ 	.byte	0x32, 0x30, 0x34, 0x38, 0x3e, 0x3e, 0x3e, 0x3e, 0x3e, 0x5d, 0x00
	.type		__unnamed_2,@object
	.size		__unnamed_2,(.L_1 - __unnamed_2)
__unnamed_2:
        /* <DEDUP_REMOVED lines=29> */
.L_1:


//--------------------- .nv.shared._ZN7cutlass13device_kernelINS_4fmha6kernel28FmhaKernelTmaWarpSpecializedINS1_10collective30FmhaMainloopTmaWarpSpecializedINS_10bfloat16_tEffN4cute5tupleIJNS7_1CILi128EEENS9_ILi64EEENS9_ILi224EEEEEENS8_IJiNS9_ILi1EEENS8_IJiiEEEEEESG_SG_NS4_13DefaultFusionEJNS2_6OptionILNS2_3TagE0ENS9_ILb1EEEEENSI_ILSJ_2ESK_EEEEENS4_15FmhaFwdEpilogueIS6_fNS8_IJSB_SC_SB_EEEEENS2_23PersistentTileSchedulerEJSL_SM_EEEEEvNT_6ParamsE --------------------------
	.section	.nv.shared._ZN7cutlass13device_kernelINS_4fmha6kernel28FmhaKernelTmaWarpSpecializedINS1_10collective30FmhaMainloopTmaWarpSpecializedINS_10bfloat16_tEffN4cute5tupleIJNS7_1CILi128EEENS9_ILi64EEENS9_ILi224EEEEEENS8_IJiNS9_ILi1EEENS8_IJiiEEEEEESG_SG_NS4_13DefaultFusionEJNS2_6OptionILNS2_3TagE0ENS9_ILb1EEEEENSI_ILSJ_2ESK_EEEEENS4_15FmhaFwdEpilogueIS6_fNS8_IJSB_SC_SB_EEEEENS2_23PersistentTileSchedulerEJSL_SM_EEEEEvNT_6ParamsE,"aw",@nobits
	.sectionflags	@""
	.align	16
	.zero		1024


//--------------------- .nv.shared.reserved.0     --------------------------
	.section	.nv.shared.reserved.0,"aw",@nobits
	.weak		__nv_reservedSMEM_offset_0_alias
	.size		__nv_reservedSMEM_offset_0_alias, 0, 0
	.other		__nv_reservedSMEM_offset_0_alias,@"STO_CUDA_RESERVED_SHARED STV_DEFAULT"
__nv_reservedSMEM_offset_0_alias:
	.zero		0


//--------------------- .nv.global                --------------------------
	.section	.nv.global,"aw",@nobits
.nv.global:
	.type		_ZN39_INTERNAL_265d6c45_4_k_cu_6b8af7c7_32114cute1_E,@object
	.size		_ZN39_INTERNAL_265d6c45_4_k_cu_6b8af7c7_32114cute1_E,(_ZN39_INTERNAL_265d6c45_4_k_cu_6b8af7c7_32114cuda3std3__45__cpo6cbeginE - _ZN39_INTERNAL_265d6c45_4_k_cu_6b8af7c7_32114cute1_E)
_ZN39_INTERNAL_265d6c45_4_k_cu_6b8af7c7_32114cute1_E:
	.zero		1
	.type		_ZN39_INTERNAL_265d6c45_4_k_cu_6b8af7c7_32114cuda3std3__45__cpo6cbeginE,@object
	.size		_ZN39_INTERNAL_265d6c45_4_k_cu_6b8af7c7_32114cuda3std3__45__cpo6cbeginE,(_ZN39_INTERNAL_265d6c45_4_k_cu_6b8af7c7_32114cuda3std3__48in_placeE - _ZN39_INTERNAL_265d6c45_4_k_cu_6b8af7c7_32114cuda3std3__45__cpo6cbeginE)
_ZN39_INTERNAL_265d6c45_4_k_cu_6b8af7c7_32114cuda3std3__45__cpo6cbeginE:
	.zero		1
	.type		_ZN39_INTERNAL_265d6c45_4_k_cu_6b8af7c7_32114cuda3std3__48in_placeE,@object
	.size		_ZN39_INTERNAL_265d6c45_4_k_cu_6b8af7c7_32114cuda3std3__48in_placeE,(_ZN39_INTERNAL_265d6c45_4_k_cu_6b8af7c7_32114cuda3std6ranges3__45__cpo9iter_moveE - _ZN39_INTERNAL_265d6c45_4_k_cu_6b8af7c7_32114cuda3std3__48in_placeE)
_ZN39_INTERNAL_265d6c45_4_k_cu_6b8af7c7_32114cuda3std3__48in_placeE:
	.zero		1
	.type		_ZN39_INTERNAL_265d6c45_4_k_cu_6b8af7c7_32114cuda3std6ranges3__45__cpo9iter_moveE,@object
	.size		_ZN39_INTERNAL_265d6c45_4_k_cu_6b8af7c7_32114cuda3std6ranges3__45__cpo9iter_moveE,(_ZN39_INTERNAL_265d6c45_4_k_cu_6b8af7c7_32114cuda3std3__45__cpo5beginE - _ZN39_INTERNAL_265d6c45_4_k_cu_6b8af7c7_32114cuda3std6ranges3__45__cpo9iter_moveE)
_ZN39_INTERNAL_265d6c45_4_k_cu_6b8af7c7_32114cuda3std6ranges3__45__cpo9iter_moveE:
	.zero		1
	.type		_ZN39_INTERNAL_265d6c45_4_k_cu_6b8af7c7_32114cuda3std3__45__cpo5beginE,@object
	.size		_ZN39_INTERNAL_265d6c45_4_k_cu_6b8af7c7_32114cuda3std3__45__cpo5beginE,(_ZN39_INTERNAL_265d6c45_4_k_cu_6b8af7c7_32114cuda3std3__441_GLOBAL__N__265d6c45_4_k_cu_6b8af7c7_32116ignoreE - _ZN39_INTERNAL_265d6c45_4_k_cu_6b8af7c7_32114cuda3std3__45__cpo5beginE)
_ZN39_INTERNAL_265d6c45_4_k_cu_6b8af7c7_32114cuda3std3__45__cpo5beginE:
	.zero		1
	.type		_ZN39_INTERNAL_265d6c45_4_k_cu_6b8af7c7_32114cuda3std3__441_GLOBAL__N__265d6c45_4_k_cu_6b8af7c7_32116ignoreE,@object
	.size		_ZN39_INTERNAL_265d6c45_4_k_cu_6b8af7c7_32114cuda3std3__441_GLOBAL__N__265d6c45_4_k_cu_6b8af7c7_32116ignoreE,(_ZN39_INTERNAL_265d6c45_4_k_cu_6b8af7c7_32114cute7productE - _ZN39_INTERNAL_265d6c45_4_k_cu_6b8af7c7_32114cuda3std3__441_GLOBAL__N__265d6c45_4_k_cu_6b8af7c7_32116ignoreE)
_ZN39_INTERNAL_265d6c45_4_k_cu_6b8af7c7_32114cuda3std3__441_GLOBAL__N__265d6c45_4_k_cu_6b8af7c7_32116ignoreE:
	.zero		1
	.type		_ZN39_INTERNAL_265d6c45_4_k_cu_6b8af7c7_32114cute7productE,@object
	.size		_ZN39_INTERNAL_265d6c45_4_k_cu_6b8af7c7_32114cute7productE,(_ZN39_INTERNAL_265d6c45_4_k_cu_6b8af7c7_32114cuda3std3__45__cpo3endE - _ZN39_INTERNAL_265d6c45_4_k_cu_6b8af7c7_32114cute7productE)
_ZN39_INTERNAL_265d6c45_4_k_cu_6b8af7c7_32114cute7productE:
	.zero		1
	.type		_ZN39_INTERNAL_265d6c45_4_k_cu_6b8af7c7_32114cuda3std3__45__cpo3endE,@object
	.size		_ZN39_INTERNAL_265d6c45_4_k_cu_6b8af7c7_32114cuda3std3__45__cpo3endE,(_ZN39_INTERNAL_265d6c45_4_k_cu_6b8af7c7_32114cuda3std3__419piecewise_constructE - _ZN39_INTERNAL_265d6c45_4_k_cu_6b8af7c7_32114cuda3std3__45__cpo3endE)
_ZN39_INTERNAL_265d6c45_4_k_cu_6b8af7c7_32114cuda3std3__45__cpo3endE:
	.zero		1
	.type		_ZN39_INTERNAL_265d6c45_4_k_cu_6b8af7c7_32114cuda3std3__419piecewise_constructE,@object
	.size		_ZN39_INTERNAL_265d6c45_4_k_cu_6b8af7c7_32114cuda3std3__419piecewise_constructE,(_ZN39_INTERNAL_265d6c45_4_k_cu_6b8af7c7_32114cuda3std3__45__cpo4cendE - _ZN39_INTERNAL_265d6c45_4_k_cu_6b8af7c7_32114cuda3std3__419piecewise_constructE)
_ZN39_INTERNAL_265d6c45_4_k_cu_6b8af7c7_32114cuda3std3__419piecewise_constructE:
	.zero		1
	.type		_ZN39_INTERNAL_265d6c45_4_k_cu_6b8af7c7_32114cuda3std3__45__cpo4cendE,@object
	.size		_ZN39_INTERNAL_265d6c45_4_k_cu_6b8af7c7_32114cuda3std3__45__cpo4cendE,(_ZN39_INTERNAL_265d6c45_4_k_cu_6b8af7c7_32114cuda3std6ranges3__45__cpo4swapE - _ZN39_INTERNAL_265d6c45_4_k_cu_6b8af7c7_32114cuda3std3__45__cpo4cendE)
_ZN39_INTERNAL_265d6c45_4_k_cu_6b8af7c7_32114cuda3std3__45__cpo4cendE:
	.zero		1
	.type		_ZN39_INTERNAL_265d6c45_4_k_cu_6b8af7c7_32114cuda3std6ranges3__45__cpo4swapE,@object
	.size		_ZN39_INTERNAL_265d6c45_4_k_cu_6b8af7c7_32114cuda3std6ranges3__45__cpo4swapE,(.L_9 - _ZN39_INTERNAL_265d6c45_4_k_cu_6b8af7c7_32114cuda3std6ranges3__45__cpo4swapE)
_ZN39_INTERNAL_265d6c45_4_k_cu_6b8af7c7_32114cuda3std6ranges3__45__cpo4swapE:
	.zero		1
.L_9:


//--------------------- .nv.constant0._ZN7cutlass13device_kernelINS_4fmha6kernel28FmhaKernelTmaWarpSpecializedINS1_10collective30FmhaMainloopTmaWarpSpecializedINS_10bfloat16_tEffN4cute5tupleIJNS7_1CILi128EEENS9_ILi64EEENS9_ILi224EEEEEENS8_IJiNS9_ILi1EEENS8_IJiiEEEEEESG_SG_NS4_13DefaultFusionEJNS2_6OptionILNS2_3TagE0ENS9_ILb1EEEEENSI_ILSJ_2ESK_EEEEENS4_15FmhaFwdEpilogueIS6_fNS8_IJSB_SC_SB_EEEEENS2_23PersistentTileSchedulerEJSL_SM_EEEEEvNT_6ParamsE --------------------------
	.section	.nv.constant0._ZN7cutlass13device_kernelINS_4fmha6kernel28FmhaKernelTmaWarpSpecializedINS1_10collective30FmhaMainloopTmaWarpSpecializedINS_10bfloat16_tEffN4cute5tupleIJNS7_1CILi128EEENS9_ILi64EEENS9_ILi224EEEEEENS8_IJiNS9_ILi1EEENS8_IJiiEEEEEESG_SG_NS4_13DefaultFusionEJNS2_6OptionILNS2_3TagE0ENS9_ILb1EEEEENSI_ILSJ_2ESK_EEEEENS4_15FmhaFwdEpilogueIS6_fNS8_IJSB_SC_SB_EEEEENS2_23PersistentTileSchedulerEJSL_SM_EEEEEvNT_6ParamsE,"a",@progbits
	.sectionflags	@""
	.align	4
.nv.constant0._ZN7cutlass13device_kernelINS_4fmha6kernel28FmhaKernelTmaWarpSpecializedINS1_10collective30FmhaMainloopTmaWarpSpecializedINS_10bfloat16_tEffN4cute5tupleIJNS7_1CILi128EEENS9_ILi64EEENS9_ILi224EEEEEENS8_IJiNS9_ILi1EEENS8_IJiiEEEEEESG_SG_NS4_13DefaultFusionEJNS2_6OptionILNS2_3TagE0ENS9_ILb1EEEEENSI_ILSJ_2ESK_EEEEENS4_15FmhaFwdEpilogueIS6_fNS8_IJSB_SC_SB_EEEEENS2_23PersistentTileSchedulerEJSL_SM_EEEEEvNT_6ParamsE:
	.zero		2688


//--------------------- SYMBOLS --------------------------

	.type		.nv.reservedSmem.offset0,@object
	.size		.nv.reservedSmem.offset0,0x4
	.type		__assertfail,@function
